	.target	sm_90a

	.elftype	@"ET_EXEC"


//--------------------- .note.nv.tkinfo           --------------------------
	.section	.note.nv.tkinfo,"",@"SHT_NOTE"
	.sectionflags	@"SHF_NOTE_NV_TKINFO"
	.tkinfo
        /*0018*/ 	.word	0x00000002
        /*0030*/ 	.string	""
        /*0030*/ 	.string	"ptxas"
        /*0030*/ 	.string	"Cuda compilation tools, release 13.0, V13.0.88"
        /*0030*/ 	.string	"Build cuda_13.0.r13.0/compiler.36424714_0"
        /*0030*/ 	.string	"-v  -suppress-debug-info  -lineinfo  -arch sm_90a "



//--------------------- .note.nv.cuinfo           --------------------------
	.section	.note.nv.cuinfo,"",@"SHT_NOTE"
	.sectionflags	@"SHF_NOTE_NV_CUINFO"
        /*0018*/ 	.short	0x0002
        /*001a*/ 	.short	0x005a
        /*001c*/ 	.short	0x0082
	.zero		2


//--------------------- .nv.info                  --------------------------
	.section	.nv.info,"",@"SHT_CUDA_INFO"
	.align	4


	//----- nvinfo : EIATTR_REGCOUNT
	.align		4
        /*0000*/ 	.byte	0x04, 0x2f
        /*0002*/ 	.short	(.L_2 - .L_1)
	.align		4
.L_1:
        /*0004*/ 	.word	index@(attn_fwd)
        /*0008*/ 	.word	0x00000050


	//----- nvinfo : EIATTR_FRAME_SIZE
	.align		4
.L_2:
        /*000c*/ 	.byte	0x04, 0x11
        /*000e*/ 	.short	(.L_4 - .L_3)
	.align		4
.L_3:
        /*0010*/ 	.word	index@(attn_fwd)
        /*0014*/ 	.word	0x00000000


	//----- nvinfo : EIATTR_MIN_STACK_SIZE
	.align		4
.L_4:
        /*0018*/ 	.byte	0x04, 0x12
        /*001a*/ 	.short	(.L_6 - .L_5)
	.align		4
.L_5:
        /*001c*/ 	.word	index@(attn_fwd)
        /*0020*/ 	.word	0x00000000
.L_6:


//--------------------- .nv.compat                --------------------------
	.section	.nv.compat,"",@"SHT_CUDA_COMPAT_INFO"
	.align	4
        /*0000*/ 	.byte	0x02, 0x09, 0x01, 0x00, 0x02, 0x02, 0x04, 0x00, 0x02, 0x05, 0x05, 0x00, 0x03, 0x07, 0x01, 0x01
        /*0010*/ 	.byte	0x02, 0x03, 0x00, 0x00, 0x02, 0x06, 0x01, 0x00, 0x04, 0x0b, 0x08, 0x00, 0x00, 0x00, 0x00, 0x00
        /*0020*/ 	.byte	0x00, 0x00, 0x00, 0x00


//--------------------- .nv.info.attn_fwd         --------------------------
	.section	.nv.info.attn_fwd,"",@"SHT_CUDA_INFO"
	.sectionflags	@""
	.align	4


	//----- nvinfo : EIATTR_CUDA_API_VERSION
	.align		4
        /*0000*/ 	.byte	0x04, 0x37
        /*0002*/ 	.short	(.L_8 - .L_7)
.L_7:
        /*0004*/ 	.word	0x00000082


	//----- nvinfo : EIATTR_KPARAM_INFO
	.align		4
.L_8:
        /*0008*/ 	.byte	0x04, 0x17
        /*000a*/ 	.short	(.L_10 - .L_9)
.L_9:
        /*000c*/ 	.word	0x00000000
        /*0010*/ 	.short	0x0019
        /*0012*/ 	.short	0x0080
        /*0014*/ 	.byte	0x00, 0xf4, 0x21, 0x00


	//----- nvinfo : EIATTR_KPARAM_INFO
	.align		4
.L_10:
        /*0018*/ 	.byte	0x04, 0x17
        /*001a*/ 	.short	(.L_12 - .L_11)
.L_11:
        /*001c*/ 	.word	0x00000000
        /*0020*/ 	.short	0x0018
        /*0022*/ 	.short	0x0078
        /*0024*/ 	.byte	0x00, 0xf4, 0x21, 0x00


	//----- nvinfo : EIATTR_KPARAM_INFO
	.align		4
.L_12:
        /*0028*/ 	.byte	0x04, 0x17
        /*002a*/ 	.short	(.L_14 - .L_13)
.L_13:
        /*002c*/ 	.word	0x00000000
        /*0030*/ 	.short	0x0017
        /*0032*/ 	.short	0x0070
        /*0034*/ 	.byte	0x00, 0xf0, 0x11, 0x00


	//----- nvinfo : EIATTR_KPARAM_INFO
	.align		4
.L_14:
        /*0038*/ 	.byte	0x04, 0x17
        /*003a*/ 	.short	(.L_16 - .L_15)
.L_15:
        /*003c*/ 	.word	0x00000000
        /*0040*/ 	.short	0x0016
        /*0042*/ 	.short	0x006c
        /*0044*/ 	.byte	0x00, 0xf0, 0x11, 0x00


	//----- nvinfo : EIATTR_KPARAM_INFO
	.align		4
.L_16:
        /*0048*/ 	.byte	0x04, 0x17
        /*004a*/ 	.short	(.L_18 - .L_17)
.L_17:
        /*004c*/ 	.word	0x00000000
        /*0050*/ 	.short	0x0015
        /*0052*/ 	.short	0x0068
        /*0054*/ 	.byte	0x00, 0xf0, 0x11, 0x00


	//----- nvinfo : EIATTR_KPARAM_INFO
	.align		4
.L_18:
        /*0058*/ 	.byte	0x04, 0x17
        /*005a*/ 	.short	(.L_20 - .L_19)
.L_19:
        /*005c*/ 	.word	0x00000000
        /*0060*/ 	.short	0x0014
        /*0062*/ 	.short	0x0064
        /*0064*/ 	.byte	0x00, 0xf0, 0x11, 0x00


	//----- nvinfo : EIATTR_KPARAM_INFO
	.align		4
.L_20:
        /*0068*/ 	.byte	0x04, 0x17
        /*006a*/ 	.short	(.L_22 - .L_21)
.L_21:
        /*006c*/ 	.word	0x00000000
        /*0070*/ 	.short	0x0013
        /*0072*/ 	.short	0x0060
        /*0074*/ 	.byte	0x00, 0xf0, 0x11, 0x00


	//----- nvinfo : EIATTR_KPARAM_INFO
	.align		4
.L_22:
        /*0078*/ 	.byte	0x04, 0x17
        /*007a*/ 	.short	(.L_24 - .L_23)
.L_23:
        /*007c*/ 	.word	0x00000000
        /*0080*/ 	.short	0x0012
        /*0082*/ 	.short	0x005c
        /*0084*/ 	.byte	0x00, 0xf0, 0x11, 0x00


	//----- nvinfo : EIATTR_KPARAM_INFO
	.align		4
.L_24:
        /*0088*/ 	.byte	0x04, 0x17
        /*008a*/ 	.short	(.L_26 - .L_25)
.L_25:
        /*008c*/ 	.word	0x00000000
        /*0090*/ 	.short	0x0011
        /*0092*/ 	.short	0x0058
        /*0094*/ 	.byte	0x00, 0xf0, 0x11, 0x00


	//----- nvinfo : EIATTR_KPARAM_INFO
	.align		4
.L_26:
        /*0098*/ 	.byte	0x04, 0x17
        /*009a*/ 	.short	(.L_28 - .L_27)
.L_27:
        /*009c*/ 	.word	0x00000000
        /*00a0*/ 	.short	0x0010
        /*00a2*/ 	.short	0x0054
        /*00a4*/ 	.byte	0x00, 0xf0, 0x11, 0x00


	//----- nvinfo : EIATTR_KPARAM_INFO
	.align		4
.L_28:
        /*00a8*/ 	.byte	0x04, 0x17
        /*00aa*/ 	.short	(.L_30 - .L_29)
.L_29:
        /*00ac*/ 	.word	0x00000000
        /*00b0*/ 	.short	0x000f
        /*00b2*/ 	.short	0x0050
        /*00b4*/ 	.byte	0x00, 0xf0, 0x11, 0x00


	//----- nvinfo : EIATTR_KPARAM_INFO
	.align		4
.L_30:
        /*00b8*/ 	.byte	0x04, 0x17
        /*00ba*/ 	.short	(.L_32 - .L_31)
.L_31:
        /*00bc*/ 	.word	0x00000000
        /*00c0*/ 	.short	0x000e
        /*00c2*/ 	.short	0x004c
        /*00c4*/ 	.byte	0x00, 0xf0, 0x11, 0x00


	//----- nvinfo : EIATTR_KPARAM_INFO
	.align		4
.L_32:
        /*00c8*/ 	.byte	0x04, 0x17
        /*00ca*/ 	.short	(.L_34 - .L_33)
.L_33:
        /*00cc*/ 	.word	0x00000000
        /*00d0*/ 	.short	0x000d
        /*00d2*/ 	.short	0x0048
        /*00d4*/ 	.byte	0x00, 0xf0, 0x11, 0x00


	//----- nvinfo : EIATTR_KPARAM_INFO
	.align		4
.L_34:
        /*00d8*/ 	.byte	0x04, 0x17
        /*00da*/ 	.short	(.L_36 - .L_35)
.L_35:
        /*00dc*/ 	.word	0x00000000
        /*00e0*/ 	.short	0x000c
        /*00e2*/ 	.short	0x0044
        /*00e4*/ 	.byte	0x00, 0xf0, 0x11, 0x00


	//----- nvinfo : EIATTR_KPARAM_INFO
	.align		4
.L_36:
        /*00e8*/ 	.byte	0x04, 0x17
        /*00ea*/ 	.short	(.L_38 - .L_37)
.L_37:
        /*00ec*/ 	.word	0x00000000
        /*00f0*/ 	.short	0x000b
        /*00f2*/ 	.short	0x0040
        /*00f4*/ 	.byte	0x00, 0xf0, 0x11, 0x00


	//----- nvinfo : EIATTR_KPARAM_INFO
	.align		4
.L_38:
        /*00f8*/ 	.byte	0x04, 0x17
        /*00fa*/ 	.short	(.L_40 - .L_39)
.L_39:
        /*00fc*/ 	.word	0x00000000
        /*0100*/ 	.short	0x000a
        /*0102*/ 	.short	0x003c
        /*0104*/ 	.byte	0x00, 0xf0, 0x11, 0x00


	//----- nvinfo : EIATTR_KPARAM_INFO
	.align		4
.L_40:
        /*0108*/ 	.byte	0x04, 0x17
        /*010a*/ 	.short	(.L_42 - .L_41)
.L_41:
        /*010c*/ 	.word	0x00000000
        /*0110*/ 	.short	0x0009
        /*0112*/ 	.short	0x0038
        /*0114*/ 	.byte	0x00, 0xf0, 0x11, 0x00


	//----- nvinfo : EIATTR_KPARAM_INFO
	.align		4
.L_42:
        /*0118*/ 	.byte	0x04, 0x17
        /*011a*/ 	.short	(.L_44 - .L_43)
.L_43:
        /*011c*/ 	.word	0x00000000
        /*0120*/ 	.short	0x0008
        /*0122*/ 	.short	0x0034
        /*0124*/ 	.byte	0x00, 0xf0, 0x11, 0x00


	//----- nvinfo : EIATTR_KPARAM_INFO
	.align		4
.L_44:
        /*0128*/ 	.byte	0x04, 0x17
        /*012a*/ 	.short	(.L_46 - .L_45)
.L_45:
        /*012c*/ 	.word	0x00000000
        /*0130*/ 	.short	0x0007
        /*0132*/ 	.short	0x0030
        /*0134*/ 	.byte	0x00, 0xf0, 0x11, 0x00


	//----- nvinfo : EIATTR_KPARAM_INFO
	.align		4
.L_46:
        /*0138*/ 	.byte	0x04, 0x17
        /*013a*/ 	.short	(.L_48 - .L_47)
.L_47:
        /*013c*/ 	.word	0x00000000
        /*0140*/ 	.short	0x0006
        /*0142*/ 	.short	0x002c
        /*0144*/ 	.byte	0x00, 0xf0, 0x11, 0x00


	//----- nvinfo : EIATTR_KPARAM_INFO
	.align		4
.L_48:
        /*0148*/ 	.byte	0x04, 0x17
        /*014a*/ 	.short	(.L_50 - .L_49)
.L_49:
        /*014c*/ 	.word	0x00000000
        /*0150*/ 	.short	0x0005
        /*0152*/ 	.short	0x0028
        /*0154*/ 	.byte	0x00, 0xf0, 0x11, 0x00


	//----- nvinfo : EIATTR_KPARAM_INFO
	.align		4
.L_50:
        /*0158*/ 	.byte	0x04, 0x17
        /*015a*/ 	.short	(.L_52 - .L_51)
.L_51:
        /*015c*/ 	.word	0x00000000
        /*0160*/ 	.short	0x0004
        /*0162*/ 	.short	0x0020
        /*0164*/ 	.byte	0x00, 0xf4, 0x21, 0x00


	//----- nvinfo : EIATTR_KPARAM_INFO
	.align		4
.L_52:
        /*0168*/ 	.byte	0x04, 0x17
        /*016a*/ 	.short	(.L_54 - .L_53)
.L_53:
        /*016c*/ 	.word	0x00000000
        /*0170*/ 	.short	0x0003
        /*0172*/ 	.short	0x0018
        /*0174*/ 	.byte	0x00, 0xf4, 0x21, 0x00


	//----- nvinfo : EIATTR_KPARAM_INFO
	.align		4
.L_54:
        /*0178*/ 	.byte	0x04, 0x17
        /*017a*/ 	.short	(.L_56 - .L_55)
.L_55:
        /*017c*/ 	.word	0x00000000
        /*0180*/ 	.short	0x0002
        /*0182*/ 	.short	0x0010
        /*0184*/ 	.byte	0x00, 0xf4, 0x21, 0x00


	//----- nvinfo : EIATTR_KPARAM_INFO
	.align		4
.L_56:
        /*0188*/ 	.byte	0x04, 0x17
        /*018a*/ 	.short	(.L_58 - .L_57)
.L_57:
        /*018c*/ 	.word	0x00000000
        /*0190*/ 	.short	0x0001
        /*0192*/ 	.short	0x0008
        /*0194*/ 	.byte	0x00, 0xf4, 0x21, 0x00


	//----- nvinfo : EIATTR_KPARAM_INFO
	.align		4
.L_58:
        /*0198*/ 	.byte	0x04, 0x17
        /*019a*/ 	.short	(.L_60 - .L_59)
.L_59:
        /*019c*/ 	.word	0x00000000
        /*01a0*/ 	.short	0x0000
        /*01a2*/ 	.short	0x0000
        /*01a4*/ 	.byte	0x00, 0xf4, 0x21, 0x00


	//----- nvinfo : EIATTR_SPARSE_MMA_MASK
	.align		4
.L_60:
        /*01a8*/ 	.byte	0x03, 0x50
        /*01aa*/ 	.short	0x0000


	//----- nvinfo : EIATTR_MAXREG_COUNT
	.align		4
        /*01ac*/ 	.byte	0x03, 0x1b
        /*01ae*/ 	.short	0x00ff


	//----- nvinfo : EIATTR_NUM_BARRIERS
	.align		4
        /*01b0*/ 	.byte	0x02, 0x4c
        /*01b2*/ 	.byte	0x01
	.zero		1


	//----- nvinfo : EIATTR_MERCURY_ISA_VERSION
	.align		4
        /*01b4*/ 	.byte	0x03, 0x5f
        /*01b6*/ 	.short	0x0101


	//----- nvinfo : EIATTR_COOP_GROUP_MASK_REGIDS
	.align		4
        /*01b8*/ 	.byte	0x04, 0x29
        /*01ba*/ 	.short	(.L_62 - .L_61)


	//   ....[0]....
.L_61:
        /*01bc*/ 	.word	0xffffffff


	//   ....[1]....
        /*01c0*/ 	.word	0xffffffff


	//   ....[2]....
        /*01c4*/ 	.word	0xffffffff


	//   ....[3]....
        /*01c8*/ 	.word	0xffffffff


	//   ....[4]....
        /*01cc*/ 	.word	0xffffffff


	//   ....[5]....
        /*01d0*/ 	.word	0xffffffff


	//   ....[6]....
        /*01d4*/ 	.word	0xffffffff


	//   ....[7]....
        /*01d8*/ 	.word	0xffffffff


	//----- nvinfo : EIATTR_COOP_GROUP_INSTR_OFFSETS
	.align		4
.L_62:
        /*01dc*/ 	.byte	0x04, 0x28
        /*01de*/ 	.short	(.L_64 - .L_63)


	//   ....[0]....
.L_63:
        /*01e0*/ 	.word	0x00001560


	//   ....[1]....
        /*01e4*/ 	.word	0x00001580


	//   ....[2]....
        /*01e8*/ 	.word	0x00001a30


	//   ....[3]....
        /*01ec*/ 	.word	0x00001a70


	//   ....[4]....
        /*01f0*/ 	.word	0x00001c70


	//   ....[5]....
        /*01f4*/ 	.word	0x00001c90


	//   ....[6]....
        /*01f8*/ 	.word	0x00002310


	//   ....[7]....
        /*01fc*/ 	.word	0x00002380


	//----- nvinfo : EIATTR_EXIT_INSTR_OFFSETS
	.align		4
.L_64:
        /*0200*/ 	.byte	0x04, 0x1c
        /*0202*/ 	.short	(.L_66 - .L_65)


	//   ....[0]....
.L_65:
        /*0204*/ 	.word	0x00002e80


	//   ....[1]....
        /*0208*/ 	.word	0x00002eb0


	//----- nvinfo : EIATTR_REQNTID
	.align		4
.L_66:
        /*020c*/ 	.byte	0x04, 0x10
        /*020e*/ 	.short	(.L_68 - .L_67)
.L_67:
        /*0210*/ 	.word	0x00000100
        /*0214*/ 	.word	0x00000001
        /*0218*/ 	.word	0x00000001


	//----- nvinfo : EIATTR_CBANK_PARAM_SIZE
	.align		4
.L_68:
        /*021c*/ 	.byte	0x03, 0x19
        /*021e*/ 	.short	0x0088


	//----- nvinfo : EIATTR_PARAM_CBANK
	.align		4
        /*0220*/ 	.byte	0x04, 0x0a
        /*0222*/ 	.short	(.L_70 - .L_69)
	.align		4
.L_69:
        /*0224*/ 	.word	index@(.nv.constant0.attn_fwd)
        /*0228*/ 	.short	0x0210
        /*022a*/ 	.short	0x0088


	//----- nvinfo : EIATTR_SW_WAR
	.align		4
.L_70:
        /*022c*/ 	.byte	0x04, 0x36
        /*022e*/ 	.short	(.L_72 - .L_71)
.L_71:
        /*0230*/ 	.word	0x00000008
.L_72:


//--------------------- .nv.callgraph             --------------------------
	.section	.nv.callgraph,"",@"SHT_CUDA_CALLGRAPH"
	.align	4
	.sectionentsize	8
	.align		4
        /*0000*/ 	.word	0x00000000
	.align		4
        /*0004*/ 	.word	0xffffffff
	.align		4
        /*0008*/ 	.word	0x00000000
	.align		4
        /*000c*/ 	.word	0xfffffffe
	.align		4
        /*0010*/ 	.word	0x00000000
	.align		4
        /*0014*/ 	.word	0xfffffffd
	.align		4
        /*0018*/ 	.word	0x00000000
	.align		4
        /*001c*/ 	.word	0xfffffffc


//--------------------- .nv.constant4             --------------------------
	.section	.nv.constant4,"a",@progbits
	.align	8
	.align		8
.nv.constant4:
        /*0000*/ 	.dword	_$_str


//--------------------- .text.attn_fwd            --------------------------
	.section	.text.attn_fwd,"ax",@progbits
	.align	128
        .global         attn_fwd
        .type           attn_fwd,@function
        .size           attn_fwd,(.L_x_3 - attn_fwd)
        .other          attn_fwd,@"STO_CUDA_ENTRY STV_DEFAULT"
attn_fwd:
.text.attn_fwd:
[----:B------:R-:W-:Y:S01]  /*0000*/  LDC R1, c[0x0][0x28] ;  /* 0x00000a00ff017b82 */ /* 0x000fe20000000800 */
[----:B------:R-:W0:Y:S07]  /*0010*/  S2R R6, SR_TID.X ;  /* 0x0000000000067919 */ /* 0x000e2e0000002100 */
[----:B------:R-:W1:Y:S01]  /*0020*/  S2UR UR7, SR_CTAID.X ;  /* 0x00000000000779c3 */ /* 0x000e620000002500 */
[----:B------:R-:W-:Y:S01]  /*0030*/  ULDC.64 UR4, c[0x0][0x240] ;  /* 0x0000900000047ab9 */ /* 0x000fe20000000a00 */
[----:B------:R-:W-:-:S06]  /*0040*/  ULDC.64 UR24, c[0x0][0x208] ;  /* 0x0000820000187ab9 */ /* 0x000fcc0000000a00 */
[----:B------:R-:W2:Y:S08]  /*0050*/  LDC R13, c[0x0][0x248] ;  /* 0x00009200ff0d7b82 */ /* 0x000eb00000000800 */
[----:B------:R-:W3:Y:S01]  /*0060*/  S2UR UR22, SR_CTAID.Y ;  /* 0x00000000001679c3 */ /* 0x000ee20000002600 */
[----:B-1----:R-:W-:-:S07]  /*0070*/  USHF.L.U32 UR7, UR7, 0x6, URZ ;  /* 0x0000000607077899 */ /* 0x002fce000800063f */
[----:B------:R-:W1:Y:S01]  /*0080*/  LDC.64 R8, c[0x0][0x210] ;  /* 0x00008400ff087b82 */ /* 0x000e620000000a00 */
[----:B------:R-:W-:Y:S01]  /*0090*/  IMAD.U32 R5, RZ, RZ, UR7 ;  /* 0x00000007ff057e24 */ /* 0x000fe2000f8e00ff */
[----:B0-----:R-:W-:-:S04]  /*00a0*/  SHF.R.U32.HI R14, RZ, 0x6, R6 ;  /* 0x00000006ff0e7819 */ /* 0x001fc80000011606 */
[----:B------:R-:W-:Y:S02]  /*00b0*/  SGXT.U32 R14, R14, 0x2 ;  /* 0x000000020e0e781a */ /* 0x000fe40000000000 */
[----:B------:R-:W-:-:S03]  /*00c0*/  LOP3.LUT R5, R5, 0x3f, R6, 0xf8, !PT ;  /* 0x0000003f05057812 */ /* 0x000fc600078ef806 */
[----:B--2---:R-:W-:Y:S01]  /*00d0*/  IMAD R4, R14, R13, RZ ;  /* 0x0000000d0e047224 */ /* 0x004fe200078e02ff */
[----:B---3--:R-:W-:Y:S01]  /*00e0*/  UIMAD UR4, UR22, UR4, URZ ;  /* 0x00000004160472a4 */ /* 0x008fe2000f8e023f */
[----:B------:R-:W-:Y:S02]  /*00f0*/  IMAD R0, R5, UR5, RZ ;  /* 0x0000000505007c24 */ /* 0x000fe4000f8e02ff */
[C---:B------:R-:W-:Y:S01]  /*0100*/  IMAD R7, R13.reuse, 0x4, R4 ;  /* 0x000000040d077824 */ /* 0x040fe200078e0204 */
[----:B------:R-:W-:Y:S01]  /*0110*/  USHF.L.U32 UR6, UR4, 0x1, URZ ;  /* 0x0000000104067899 */ /* 0x000fe2000800063f */
[C---:B------:R-:W-:Y:S01]  /*0120*/  IMAD.SHL.U32 R3, R0.reuse, 0x2, RZ ;  /* 0x0000000200037824 */ /* 0x040fe200078e00ff */
[----:B------:R-:W-:Y:S01]  /*0130*/  UIMAD.WIDE UR4, UR4, 0x2, URZ ;  /* 0x00000002040478a5 */ /* 0x000fe2000f8e023f */
[----:B------:R-:W-:Y:S02]  /*0140*/  IMAD R11, R13, 0x4, R7 ;  /* 0x000000040d0b7824 */ /* 0x000fe400078e0207 */
[----:B------:R-:W-:Y:S01]  /*0150*/  IMAD.HI R0, R0, 0x2, RZ ;  /* 0x0000000200007827 */ /* 0x000fe200078e02ff */
[----:B-1----:R-:W-:-:S03]  /*0160*/  IADD3 R12, P0, P1, R3, UR6, R8 ;  /* 0x00000006030c7c10 */ /* 0x002fc6000f91e008 */
[----:B------:R-:W-:Y:S01]  /*0170*/  IMAD R13, R13, 0x4, R11 ;  /* 0x000000040d0d7824 */ /* 0x000fe200078e020b */
[----:B------:R-:W-:Y:S02]  /*0180*/  IADD3.X R0, R0, UR5, R9, P0, P1 ;  /* 0x0000000500007c10 */ /* 0x000fe400087e2409 */
[-C--:B------:R-:W-:Y:S02]  /*0190*/  LEA R10, P2, R11, R12.reuse, 0x1 ;  /* 0x0000000c0b0a7211 */ /* 0x080fe400078408ff */
[-C--:B------:R-:W-:Y:S02]  /*01a0*/  LEA R2, P0, R4, R12.reuse, 0x1 ;  /* 0x0000000c04027211 */ /* 0x080fe400078008ff */
[-C--:B------:R-:W-:Y:S02]  /*01b0*/  LEA R8, P1, R7, R12.reuse, 0x1 ;  /* 0x0000000c07087211 */ /* 0x080fe400078208ff */
[----:B------:R-:W-:Y:S02]  /*01c0*/  LEA R12, P3, R13, R12, 0x1 ;  /* 0x0000000c0d0c7211 */ /* 0x000fe400078608ff */
[----:B------:R-:W-:-:S02]  /*01d0*/  LEA.HI.X.SX32 R11, R11, R0, 0x1, P2 ;  /* 0x000000000b0b7211 */ /* 0x000fc400010f0eff */
[-C--:B------:R-:W-:Y:S02]  /*01e0*/  LEA.HI.X.SX32 R3, R4, R0.reuse, 0x1, P0 ;  /* 0x0000000004037211 */ /* 0x080fe400000f0eff */
[-C--:B------:R-:W-:Y:S02]  /*01f0*/  LEA.HI.X.SX32 R9, R7, R0.reuse, 0x1, P1 ;  /* 0x0000000007097211 */ /* 0x080fe400008f0eff */
[----:B------:R-:W-:Y:S01]  /*0200*/  LEA.HI.X.SX32 R13, R13, R0, 0x1, P3 ;  /* 0x000000000d0d7211 */ /* 0x000fe200018f0eff */
[----:B------:R0:W2:Y:S04]  /*0210*/  LDG.E.U16 R7, desc[UR24][R2.64] ;  /* 0x0000001802077981 */ /* 0x0000a8000c1e1500 */
[----:B------:R-:W3:Y:S04]  /*0220*/  LDG.E.U16 R11, desc[UR24][R10.64] ;  /* 0x000000180a0b7981 */ /* 0x000ee8000c1e1500 */
[----:B------:R-:W4:Y:S04]  /*0230*/  LDG.E.U16 R8, desc[UR24][R8.64] ;  /* 0x0000001808087981 */ /* 0x000f28000c1e1500 */
[----:B------:R-:W5:Y:S01]  /*0240*/  LDG.E.U16 R12, desc[UR24][R12.64] ;  /* 0x000000180c0c7981 */ /* 0x000f62000c1e1500 */
[----:B------:R-:W1:Y:S01]  /*0250*/  S2UR UR4, SR_CgaCtaId ;  /* 0x00000000000479c3 */ /* 0x000e620000008800 */
[----:B------:R-:W-:Y:S01]  /*0260*/  UIADD3 UR28, UR7, 0x40, URZ ;  /* 0x00000040071c7890 */ /* 0x000fe2000fffe03f */
[----:B------:R-:W-:-:S03]  /*0270*/  LOP3.LUT R0, R6, 0xc0, RZ, 0xc0, !PT ;  /* 0x000000c006007812 */ /* 0x000fc600078ec0ff */
[----:B------:R-:W-:Y:S01]  /*0280*/  UISETP.GE.AND UP0, UPT, UR28, 0x1, UPT ;  /* 0x000000011c00788c */ /* 0x000fe2000bf06270 */
[----:B------:R-:W-:Y:S01]  /*0290*/  IMAD.SHL.U32 R20, R6, 0x2, RZ ;  /* 0x0000000206147824 */ /* 0x000fe200078e00ff */
[----:B------:R-:W-:Y:S01]  /*02a0*/  SHF.R.U32.HI R15, RZ, 0x2, R0 ;  /* 0x00000002ff0f7819 */ /* 0x000fe20000011600 */
[----:B------:R-:W-:-:S03]  /*02b0*/  UMOV UR23, 0x400 ;  /* 0x0000040000177882 */ /* 0x000fc60000000000 */
[----:B------:R-:W-:Y:S02]  /*02c0*/  PLOP3.LUT P0, PT, PT, PT, UP0, 0x80, 0x0 ;  /* 0x000000000000781c */ /* 0x000fe40003f0f008 */
[----:B------:R-:W-:Y:S02]  /*02d0*/  LOP3.LUT R4, R15, 0x1fe, R20, 0x78, !PT ;  /* 0x000001fe0f047812 */ /* 0x000fe400078e7814 */
[----:B------:R-:W-:Y:S02]  /*02e0*/  SHF.R.U32.HI R0, RZ, 0x5, R6 ;  /* 0x00000005ff007819 */ /* 0x000fe40000011606 */
[----:B0-----:R-:W-:Y:S01]  /*02f0*/  LOP3.LUT R3, R4, 0x40, RZ, 0x3c, !PT ;  /* 0x0000004004037812 */ /* 0x001fe200078e3cff */
[----:B-1----:R-:W-:Y:S01]  /*0300*/  ULEA UR23, UR4, UR23, 0x18 ;  /* 0x0000001704177291 */ /* 0x002fe2000f8ec03f */
[----:B------:R-:W-:Y:S01]  /*0310*/  R2UR UR29, R0 ;  /* 0x00000000001d72ca */ /* 0x000fe200000e0000 */
[----:B------:R-:W-:Y:S01]  /*0320*/  IMAD.MOV.U32 R40, RZ, RZ, -0x800000 ;  /* 0xff800000ff287424 */ /* 0x000fe200078e00ff */
[----:B------:R-:W-:Y:S01]  /*0330*/  CS2R R56, SRZ ;  /* 0x0000000000387805 */ /* 0x000fe2000001ff00 */
[----:B------:R-:W-:Y:S01]  /*0340*/  IMAD.MOV.U32 R2, RZ, RZ, 0x3f800000 ;  /* 0x3f800000ff027424 */ /* 0x000fe200078e00ff */
[----:B------:R-:W-:Y:S01]  /*0350*/  CS2R R58, SRZ ;  /* 0x00000000003a7805 */ /* 0x000fe2000001ff00 */
[----:B------:R-:W-:-:S02]  /*0360*/  IMAD.MOV.U32 R0, RZ, RZ, 0x3f800000 ;  /* 0x3f800000ff007424 */ /* 0x000fc400078e00ff */
[----:B------:R-:W-:Y:S01]  /*0370*/  IMAD.MOV.U32 R41, RZ, RZ, -0x800000 ;  /* 0xff800000ff297424 */ /* 0x000fe200078e00ff */
[----:B--2---:R0:W-:Y:S04]  /*0380*/  STS.U16 [R4+UR23], R7 ;  /* 0x0000000704007988 */ /* 0x0041e80008000417 */
[----:B---3--:R-:W-:Y:S04]  /*0390*/  STS.U16 [R4+UR23+0x400], R11 ;  /* 0x0004000b04007988 */ /* 0x008fe80008000417 */
[----:B----4-:R1:W-:Y:S04]  /*03a0*/  STS.U16 [R3+UR23+0x200], R8 ;  /* 0x0002000803007988 */ /* 0x0103e80008000417 */
[----:B-----5:R2:W-:Y:S01]  /*03b0*/  STS.U16 [R3+UR23+0x600], R12 ;  /* 0x0006000c03007988 */ /* 0x0205e20008000417 */
[----:B0-----:R-:W-:-:S02]  /*03c0*/  LOP3.LUT R7, R6, 0x3f, RZ, 0xc0, !PT ;  /* 0x0000003f06077812 */ /* 0x001fc400078ec0ff */
[----:B-1----:R-:W-:Y:S01]  /*03d0*/  SHF.R.U32.HI R8, RZ, 0x1, R6 ;  /* 0x00000001ff087819 */ /* 0x002fe20000011606 */
[----:B------:R-:W-:Y:S06]  /*03e0*/  @!P0 BRA `(.L_x_0) ;  /* 0x0000002000148947 */ /* 0x000fec0003800000 */
[----:B------:R-:W-:Y:S01]  /*03f0*/  ULDC.64 UR10, c[0x0][0x260] ;  /* 0x00009800000a7ab9 */ /* 0x000fe20000000a00 */
[----:B------:R-:W-:Y:S01]  /*0400*/  LOP3.LUT R9, R8, 0x30, RZ, 0xc0, !PT ;  /* 0x0000003008097812 */ /* 0x000fe200078ec0ff */
[----:B------:R-:W-:Y:S01]  /*0410*/  UIMAD UR10, UR22, UR10, URZ ;  /* 0x0000000a160a72a4 */ /* 0x000fe2000f8e023f */
[----:B------:R-:W-:Y:S01]  /*0420*/  LOP3.LUT R0, R6, 0x1c, RZ, 0xc0, !PT ;  /* 0x0000001c06007812 */ /* 0x000fe200078ec0ff */
[----:B------:R-:W-:Y:S01]  /*0430*/  IMAD R7, R7, UR11, RZ ;  /* 0x0000000b07077c24 */ /* 0x000fe2000f8e02ff */
[----:B------:R-:W-:Y:S01]  /*0440*/  ULDC.64 UR20, c[0x0][0x250] ;  /* 0x0000940000147ab9 */ /* 0x000fe20000000a00 */
[----:B------:R-:W-:Y:S01]  /*0450*/  USHF.L.U32 UR4, UR10, 0x1, URZ ;  /* 0x000000010a047899 */ /* 0x000fe2000800063f */
[----:B------:R-:W-:Y:S01]  /*0460*/  LEA.HI R23, R0, R9, RZ, 0x1e ;  /* 0x0000000900177211 */ /* 0x000fe200078ff0ff */
[----:B------:R-:W-:Y:S01]  /*0470*/  UIMAD UR20, UR22, UR20, URZ ;  /* 0x00000014161472a4 */ /* 0x000fe2000f8e023f */
[----:B------:R-:W-:Y:S01]  /*0480*/  LOP3.LUT R0, R6, 0xf, RZ, 0xc0, !PT ;  /* 0x0000000f06007812 */ /* 0x000fe200078ec0ff */
[----:B------:R-:W-:Y:S01]  /*0490*/  ULDC UR6, c[0x0][0x258] ;  /* 0x0000960000067ab9 */ /* 0x000fe20000000800 */
[C---:B------:R-:W-:Y:S01]  /*04a0*/  IMAD.SHL.U32 R2, R7.reuse, 0x2, RZ ;  /* 0x0000000207027824 */ /* 0x040fe200078e00ff */
[----:B------:R-:W0:Y:S01]  /*04b0*/  LDC R15, c[0x0][0x268] ;  /* 0x00009a00ff0f7b82 */ /* 0x000e220000000800 */
[----:B------:R-:W-:Y:S01]  /*04c0*/  IMAD.U32 R11, RZ, RZ, UR4 ;  /* 0x00000004ff0b7e24 */ /* 0x000fe2000f8e00ff */
[----:B------:R-:W-:Y:S01]  /*04d0*/  UIMAD.WIDE UR4, UR10, 0x2, URZ ;  /* 0x000000020a0478a5 */ /* 0x000fe2000f8e023f */
[----:B------:R-:W-:Y:S01]  /*04e0*/  IMAD R0, R0, UR6, RZ ;  /* 0x0000000600007c24 */ /* 0x000fe2000f8e02ff */
[----:B------:R-:W-:Y:S01]  /*04f0*/  SHF.R.U32.HI R10, RZ, 0x4, R6 ;  /* 0x00000004ff0a7819 */ /* 0x000fe20000011606 */
[----:B------:R-:W-:Y:S01]  /*0500*/  USHF.L.U32 UR6, UR20, 0x1, URZ ;  /* 0x0000000114067899 */ /* 0x000fe2000800063f */
[----:B------:R-:W-:Y:S01]  /*0510*/  IMAD.HI R8, R7, 0x2, RZ ;  /* 0x0000000207087827 */ /* 0x000fe200078e02ff */
[----:B------:R-:W-:Y:S01]  /*0520*/  ULDC.64 UR12, c[0x0][0x220] ;  /* 0x00008800000c7ab9 */ /* 0x000fe20000000a00 */
[----:B------:R-:W-:Y:S01]  /*0530*/  SGXT.U32 R7, R10, 0x4 ;  /* 0x000000040a07781a */ /* 0x000fe20000000000 */
[----:B------:R-:W-:Y:S01]  /*0540*/  ULDC.64 UR8, c[0x0][0x218] ;  /* 0x0000860000087ab9 */ /* 0x000fe20000000a00 */
[----:B------:R-:W-:Y:S01]  /*0550*/  IMAD.U32 R9, RZ, RZ, UR5 ;  /* 0x00000005ff097e24 */ /* 0x000fe2000f8e00ff */
[----:B------:R-:W-:Y:S01]  /*0560*/  IADD3 R11, P2, P3, R2, UR12, R11 ;  /* 0x0000000c020b7c10 */ /* 0x000fe2000fb5e00b */
[----:B------:R-:W-:Y:S01]  /*0570*/  UIMAD.WIDE UR4, UR20, 0x2, URZ ;  /* 0x00000002140478a5 */ /* 0x000fe2000f8e023f */
[----:B------:R-:W-:Y:S01]  /*0580*/  IMAD.SHL.U32 R2, R0, 0x2, RZ ;  /* 0x0000000200027824 */ /* 0x000fe200078e00ff */
[----:B------:R-:W-:Y:S01]  /*0590*/  UIADD3 UR20, UR23, 0x800, URZ ;  /* 0x0000080017147890 */ /* 0x000fe2000fffe03f */
[----:B------:R-:W-:Y:S01]  /*05a0*/  IMAD.U32 R17, RZ, RZ, UR6 ;  /* 0x00000006ff117e24 */ /* 0x000fe2000f8e00ff */
[----:B------:R-:W-:Y:S01]  /*05b0*/  IADD3.X R22, R8, UR13, R9, P2, P3 ;  /* 0x0000000d08167c10 */ /* 0x000fe200097e6409 */
[----:B------:R-:W-:Y:S01]  /*05c0*/  IMAD.U32 R8, RZ, RZ, UR21 ;  /* 0x00000015ff087e24 */ /* 0x000fe2000f8e00ff */
[----:B------:R-:W-:Y:S01]  /*05d0*/  USHF.R.U32.HI UR4, URZ, 0x4, UR20 ;  /* 0x000000043f047899 */ /* 0x000fe20008011614 */
[----:B------:R-:W-:Y:S01]  /*05e0*/  IMAD R7, R7, UR21, RZ ;  /* 0x0000001507077c24 */ /* 0x000fe2000f8e02ff */
[----:B------:R-:W-:Y:S01]  /*05f0*/  IADD3 R17, P0, P1, R2, UR8, R17 ;  /* 0x0000000802117c10 */ /* 0x000fe2000f91e011 */
[----:B------:R-:W-:Y:S01]  /*0600*/  IMAD.HI R0, R0, 0x2, RZ ;  /* 0x0000000200007827 */ /* 0x000fe200078e02ff */
[----:B------:R-:W-:Y:S01]  /*0610*/  LEA.HI R2, R6, 0x30, RZ, 0x1c ;  /* 0x0000003006027811 */ /* 0x000fe200078fe0ff */
[----:B------:R-:W-:Y:S01]  /*0620*/  USHF.R.U32.HI UR16, URZ, 0x4, UR23 ;  /* 0x000000043f107899 */ /* 0x000fe20008011617 */
[----:B------:R-:W-:Y:S01]  /*0630*/  CS2R R56, SRZ ;  /* 0x0000000000387805 */ /* 0x000fe2000001ff00 */
[----:B------:R-:W-:Y:S01]  /*0640*/  IMAD.U32 R13, RZ, RZ, UR5 ;  /* 0x00000005ff0d7e24 */ /* 0x000fe2000f8e00ff */
[----:B------:R-:W-:Y:S01]  /*0650*/  USGXT.U32 UR4, UR4, 0xe ;  /* 0x0000000e0404789a */ /* 0x000fe20008000000 */
[----:B------:R-:W-:Y:S01]  /*0660*/  IMAD.U32 R9, RZ, RZ, UR21 ;  /* 0x00000015ff097e24 */ /* 0x000fe2000f8e00ff */
[----:B------:R-:W-:Y:S01]  /*0670*/  CS2R R58, SRZ ;  /* 0x00000000003a7805 */ /* 0x000fe2000001ff00 */
[----:B------:R-:W-:Y:S01]  /*0680*/  IMAD R8, R8, 0x10, R7 ;  /* 0x0000001008087824 */ /* 0x000fe200078e0207 */
[----:B------:R-:W-:Y:S01]  /*0690*/  IADD3.X R13, R0, UR9, R13, P0, P1 ;  /* 0x00000009000d7c10 */ /* 0x000fe200087e240d */
[----:B------:R-:W-:Y:S01]  /*06a0*/  IMAD R2, R2, UR21, RZ ;  /* 0x0000001502027c24 */ /* 0x000fe2000f8e02ff */
[-C--:B------:R-:W-:Y:S01]  /*06b0*/  LEA R64, P0, R7, R17.reuse, 0x1 ;  /* 0x0000001107407211 */ /* 0x080fe200078008ff */
[----:B------:R-:W-:Y:S01]  /*06c0*/  IMAD R0, R9, 0x10, R8 ;  /* 0x0000001009007824 */ /* 0x000fe200078e0208 */
[----:B------:R-:W-:Y:S01]  /*06d0*/  LEA R62, P1, R8, R17, 0x1 ;  /* 0x00000011083e7211 */ /* 0x000fe200078208ff */
[----:B0-----:R-:W-:Y:S01]  /*06e0*/  IMAD R9, R14, R15, RZ ;  /* 0x0000000f0e097224 */ /* 0x001fe200078e02ff */
[----:B------:R-:W-:Y:S01]  /*06f0*/  LEA.HI.X.SX32 R65, R7, R13, 0x1, P0 ;  /* 0x0000000d07417211 */ /* 0x000fe200000f0eff */
[----:B------:R-:W-:Y:S01]  /*0700*/  VIADD R23, R23, UR7 ;  /* 0x0000000717177c36 */ /* 0x000fe20008000000 */
[-C--:B------:R-:W-:Y:S01]  /*0710*/  LEA R18, P2, R0, R17.reuse, 0x1 ;  /* 0x0000001100127211 */ /* 0x080fe200078408ff */
[----:B------:R-:W-:Y:S01]  /*0720*/  UMOV UR14, 0xffffffc0 ;  /* 0xffffffc0000e7882 */ /* 0x000fe20000000000 */
[----:B------:R-:W-:Y:S01]  /*0730*/  LEA R16, P3, R2, R17, 0x1 ;  /* 0x0000001102107211 */ /* 0x000fe200078608ff */
[----:B------:R-:W-:Y:S01]  /*0740*/  VIADD R60, R23, 0x8 ;  /* 0x00000008173c7836 */ /* 0x000fe20000000000 */
[-C--:B------:R-:W-:Y:S01]  /*0750*/  LEA.HI.X.SX32 R19, R0, R13.reuse, 0x1, P2 ;  /* 0x0000000d00137211 */ /* 0x080fe200010f0eff */
[C---:B------:R-:W-:Y:S01]  /*0760*/  IMAD R0, R15.reuse, 0x4, R9 ;  /* 0x000000040f007824 */ /* 0x040fe200078e0209 */
[----:B------:R-:W-:Y:S01]  /*0770*/  SHF.R.S32.HI R7, RZ, 0x6, R6 ;  /* 0x00000006ff077819 */ /* 0x000fe20000011406 */
[----:B------:R-:W-:Y:S01]  /*0780*/  UMOV UR15, 0x3fffffef ;  /* 0x3fffffef000f7882 */ /* 0x000fe20000000000 */
[-C--:B------:R-:W-:Y:S01]  /*0790*/  LEA.HI.X.SX32 R17, R2, R13.reuse, 0x1, P3 ;  /* 0x0000000d02117211 */ /* 0x080fe200018f0eff */
[----:B------:R-:W-:Y:S01]  /*07a0*/  IMAD R2, R15, 0x4, R0 ;  /* 0x000000040f027824 */ /* 0x000fe200078e0200 */
[----:B------:R-:W-:Y:S01]  /*07b0*/  SGXT R7, R7, 0x1 ;  /* 0x000000010707781a */ /* 0x000fe20000000200 */
[----:B------:R-:W-:Y:S01]  /*07c0*/  UMOV UR5, URZ ;  /* 0x0000003f00057c82 */ /* 0x000fe20008000000 */
[----:B------:R-:W-:Y:S01]  /*07d0*/  LEA.HI.X.SX32 R63, R8, R13, 0x1, P1 ;  /* 0x0000000d083f7211 */ /* 0x000fe200008f0eff */
[----:B------:R-:W-:Y:S01]  /*07e0*/  UMOV UR8, URZ ;  /* 0x0000003f00087c82 */ /* 0x000fe20008000000 */
[----:B------:R-:W-:Y:S01]  /*07f0*/  LOP3.LUT R21, R7, 0x90, RZ, 0xc0, !PT ;  /* 0x0000009007157812 */ /* 0x000fe200078ec0ff */
[----:B------:R-:W-:Y:S01]  /*0800*/  IMAD R7, R15, 0x4, R2 ;  /* 0x000000040f077824 */ /* 0x000fe200078e0202 */
[-C--:B------:R-:W-:Y:S01]  /*0810*/  LEA R14, P0, R9, R11.reuse, 0x1 ;  /* 0x0000000b090e7211 */ /* 0x080fe200078008ff */
[----:B------:R-:W-:Y:S01]  /*0820*/  UMOV UR9, URZ ;  /* 0x0000003f00097c82 */ /* 0x000fe20008000000 */
[-C--:B--2---:R-:W-:Y:S01]  /*0830*/  LEA R12, P1, R0, R11.reuse, 0x1 ;  /* 0x0000000b000c7211 */ /* 0x084fe200078208ff */
[----:B------:R-:W-:Y:S01]  /*0840*/  UMOV UR6, URZ ;  /* 0x0000003f00067c82 */ /* 0x000fe20008000000 */
[-C--:B------:R-:W-:Y:S01]  /*0850*/  LEA R8, P3, R7, R11.reuse, 0x1 ;  /* 0x0000000b07087211 */ /* 0x080fe200078608ff */
[----:B------:R-:W-:Y:S01]  /*0860*/  USGXT.U32 UR16, UR16, 0xe ;  /* 0x0000000e1010789a */ /* 0x000fe20008000000 */
[----:B------:R-:W-:Y:S01]  /*0870*/  LEA R10, P2, R2, R11, 0x1 ;  /* 0x0000000b020a7211 */ /* 0x000fe200078408ff */
[----:B------:R-:W-:Y:S01]  /*0880*/  UIADD3.64 UR14, UR4, -UR14, URZ ;  /* 0x8000000e040e7297 */ /* 0x000fe2000fffe03f */
[-C--:B------:R-:W-:Y:S01]  /*0890*/  LEA.HI.X.SX32 R15, R9, R22.reuse, 0x1, P0 ;  /* 0x00000016090f7211 */ /* 0x080fe200000f0eff */
[----:B------:R-:W-:Y:S01]  /*08a0*/  UMOV UR7, URZ ;  /* 0x0000003f00077c82 */ /* 0x000fe20008000000 */
[-C--:B------:R-:W-:Y:S01]  /*08b0*/  LEA.HI.X.SX32 R9, R7, R22.reuse, 0x1, P3 ;  /* 0x0000001607097211 */ /* 0x080fe200018f0eff */
[----:B------:R-:W-:Y:S01]  /*08c0*/  ULDC UR30, c[0x0][0x238] ;  /* 0x00008e00001e7ab9 */ /* 0x000fe20000000800 */
[-C--:B------:R-:W-:Y:S01]  /*08d0*/  LEA.HI.X.SX32 R13, R0, R22.reuse, 0x1, P1 ;  /* 0x00000016000d7211 */ /* 0x080fe200008f0eff */
[----:B------:R-:W-:Y:S01]  /*08e0*/  IMAD.MOV.U32 R0, RZ, RZ, 0x3f800000 ;  /* 0x3f800000ff007424 */ /* 0x000fe200078e00ff */
[----:B------:R-:W-:Y:S01]  /*08f0*/  LEA.HI.X.SX32 R11, R2, R22, 0x1, P2 ;  /* 0x00000016020b7211 */ /* 0x000fe200010f0eff */
[----:B------:R-:W-:Y:S01]  /*0900*/  IMAD.MOV.U32 R22, RZ, RZ, -0x800000 ;  /* 0xff800000ff167424 */ /* 0x000fe200078e00ff */
[----:B------:R-:W-:Y:S01]  /*0910*/  LOP3.LUT R7, R21, 0x17e, R20, 0x78, !PT ;  /* 0x0000017e15077812 */ /* 0x000fe200078e7814 */
[----:B------:R-:W-:Y:S01]  /*0920*/  IMAD.MOV.U32 R21, RZ, RZ, -0x800000 ;  /* 0xff800000ff157424 */ /* 0x000fe200078e00ff */
[----:B------:R-:W-:Y:S01]  /*0930*/  LOP3.LUT R20, R20, 0x6, RZ, 0xc0, !PT ;  /* 0x0000000614147812 */ /* 0x000fe200078ec0ff */
[----:B------:R-:W-:Y:S01]  /*0940*/  UMOV UR17, 0x40000040 ;  /* 0x4000004000117882 */ /* 0x000fe20000000000 */
[----:B------:R-:W-:-:S07]  /*0950*/  MOV R2, 0x3f800000 ;  /* 0x3f80000000027802 */ /* 0x000fce0000000f00 */
.L_x_1:
[----:B------:R-:W-:Y:S02]  /*0960*/  IMAD.U32 R25, RZ, RZ, UR6 ;  /* 0x00000006ff197e24 */ /* 0x000fe4000f8e00ff */
[----:B------:R-:W-:Y:S02]  /*0970*/  IMAD.U32 R27, RZ, RZ, UR6 ;  /* 0x00000006ff1b7e24 */ /* 0x000fe4000f8e00ff */
[----:B------:R-:W-:Y:S02]  /*0980*/  IMAD.U32 R29, RZ, RZ, UR6 ;  /* 0x00000006ff1d7e24 */ /* 0x000fe4000f8e00ff */
[----:B------:R-:W-:Y:S02]  /*0990*/  IMAD.U32 R31, RZ, RZ, UR6 ;  /* 0x00000006ff1f7e24 */ /* 0x000fe4000f8e00ff */
[----:B------:R-:W-:-:S04]  /*09a0*/  IMAD.WIDE R24, R25, 0x2, R64 ;  /* 0x0000000219187825 */ /* 0x000fc800078e0240 */
[----:B------:R-:W-:Y:S02]  /*09b0*/  IMAD.WIDE R26, R27, 0x2, R62 ;  /* 0x000000021b1a7825 */ /* 0x000fe400078e023e */
[----:B------:R-:W2:Y:S02]  /*09c0*/  LDG.E.U16 R24, desc[UR24][R24.64] ;  /* 0x0000001818187981 */ /* 0x000ea4000c1e1500 */
[----:B------:R-:W-:Y:S02]  /*09d0*/  IMAD.WIDE R28, R29, 0x2, R18 ;  /* 0x000000021d1c7825 */ /* 0x000fe400078e0212 */
[----:B------:R-:W3:Y:S02]  /*09e0*/  LDG.E.U16 R74, desc[UR24][R26.64] ;  /* 0x000000181a4a7981 */ /* 0x000ee4000c1e1500 */
[----:B------:R-:W-:Y:S02]  /*09f0*/  IMAD.WIDE R30, R31, 0x2, R16 ;  /* 0x000000021f1e7825 */ /* 0x000fe400078e0210 */
[----:B------:R-:W4:Y:S04]  /*0a00*/  LDG.E.U16 R76, desc[UR24][R28.64] ;  /* 0x000000181c4c7981 */ /* 0x000f28000c1e1500 */
[----:B------:R-:W5:Y:S01]  /*0a10*/  LDG.E.U16 R61, desc[UR24][R30.64] ;  /* 0x000000181e3d7981 */ /* 0x000f62000c1e1500 */
[----:B------:R-:W-:Y:S01]  /*0a20*/  BAR.SYNC.DEFER_BLOCKING 0x0 ;  /* 0x0000000000007b1d */ /* 0x000fe20000010000 */
[----:B------:R-:W-:-:S04]  /*0a30*/  IMAD.U32 R67, RZ, RZ, UR7 ;  /* 0x00000007ff437e24 */ /* 0x000fc8000f8e00ff */
[----:B------:R-:W-:-:S04]  /*0a40*/  IMAD.WIDE R66, R67, 0x2, R14 ;  /* 0x0000000243427825 */ /* 0x000fc800078e020e */
[----:B------:R-:W-:Y:S02]  /*0a50*/  IMAD.U32 R71, RZ, RZ, UR7 ;  /* 0x00000007ff477e24 */ /* 0x000fe4000f8e00ff */
[----:B------:R-:W-:Y:S02]  /*0a60*/  IMAD.U32 R69, RZ, RZ, UR7 ;  /* 0x00000007ff457e24 */ /* 0x000fe4000f8e00ff */
[----:B------:R-:W-:-:S04]  /*0a70*/  IMAD.WIDE R70, R71, 0x2, R10 ;  /* 0x0000000247467825 */ /* 0x000fc800078e020a */
[----:B------:R-:W-:-:S04]  /*0a80*/  IMAD.WIDE R68, R69, 0x2, R12 ;  /* 0x0000000245447825 */ /* 0x000fc800078e020c */
[----:B------:R-:W-:-:S04]  /*0a90*/  IMAD.U32 R73, RZ, RZ, UR7 ;  /* 0x00000007ff497e24 */ /* 0x000fc8000f8e00ff */
[----:B------:R-:W-:Y:S01]  /*0aa0*/  IMAD.WIDE R72, R73, 0x2, R8 ;  /* 0x0000000249487825 */ /* 0x000fe200078e0208 */
[----:B--2---:R0:W-:Y:S04]  /*0ab0*/  STS.U16 [R7+UR23+0x800], R24 ;  /* 0x0008001807007988 */ /* 0x0041e80008000417 */
[----:B---3--:R-:W-:Y:S04]  /*0ac0*/  STS.U16 [R7+UR23+0xa00], R74 ;  /* 0x000a004a07007988 */ /* 0x008fe80008000417 */
[----:B----4-:R-:W-:Y:S04]  /*0ad0*/  STS.U16 [R7+UR23+0xc00], R76 ;  /* 0x000c004c07007988 */ /* 0x010fe80008000417 */
[----:B-----5:R1:W-:Y:S01]  /*0ae0*/  STS.U16 [R7+UR23+0xe00], R61 ;  /* 0x000e003d07007988 */ /* 0x0203e20008000417 */
[----:B------:R2:W-:Y:S06]  /*0af0*/  MEMBAR.ALL.CTA ;  /* 0x0000000000007992 */ /* 0x0005ec0000008000 */
[----:B--2---:R-:W2:Y:S02]  /*0b00*/  FENCE.VIEW.ASYNC.S ;  /* 0x00000000000073c6 */ /* 0x004ea40000000000 */
[----:B--2---:R-:W-:Y:S06]  /*0b10*/  BAR.SYNC.DEFER_BLOCKING 0x0 ;  /* 0x0000000000007b1d */ /* 0x004fec0000010000 */
[----:B------:R2:W3:Y:S04]  /*0b20*/  LDG.E.U16 R67, desc[UR24][R66.64] ;  /* 0x0000001842437981 */ /* 0x0004e8000c1e1500 */
[----:B------:R-:W4:Y:S04]  /*0b30*/  LDG.E.U16 R71, desc[UR24][R70.64] ;  /* 0x0000001846477981 */ /* 0x000f28000c1e1500 */
[----:B------:R5:W4:Y:S04]  /*0b40*/  LDG.E.U16 R68, desc[UR24][R68.64] ;  /* 0x0000001844447981 */ /* 0x000b28000c1e1500 */
[----:B------:R-:W4:Y:S01]  /*0b50*/  LDG.E.U16 R72, desc[UR24][R72.64] ;  /* 0x0000001848487981 */ /* 0x000f22000c1e1500 */
[----:B0-----:R-:W-:Y:S01]  /*0b60*/  WARPGROUP.ARRIVE ;  /* 0x00000000000079c5 */ /* 0x001fe20000000000 */
[----:B------:R-:W-:Y:S01]  /*0b70*/  UMOV UR18, UR4 ;  /* 0x0000000400127c82 */ /* 0x000fe20008000000 */
[----:B------:R-:W-:Y:S01]  /*0b80*/  UMOV UR19, 0xc0000010 ;  /* 0xc000001000137882 */ /* 0x000fe20000000000 */
[----:B------:R-:W-:Y:S01]  /*0b90*/  UMOV UR12, UR16 ;  /* 0x00000010000c7c82 */ /* 0x000fe20008000000 */
[----:B------:R-:W-:-:S02]  /*0ba0*/  UMOV UR13, UR17 ;  /* 0x00000011000d7c82 */ /* 0x000fc40008000000 */
[----:B------:R-:W-:Y:S04]  /*0bb0*/  HGMMA.64x32x16.F32 R40, gdesc[UR16].tnspA, RZ, !UPT ;  /* 0x20600000102879f0 */ /* 0x000fe8000c7008ff */
[----:B------:R-:W-:Y:S01]  /*0bc0*/  HGMMA.64x32x16.F32 R24, gdesc[UR12].tnspA, RZ, !UPT, gsb0 ;  /* 0x206000000c1879f0 */ /* 0x000fe2000c0008ff */
[----:B--2---:R-:W-:-:S04]  /*0bd0*/  IADD3 R66, P0, R20, UR8, RZ ;  /* 0x0000000814427c10 */ /* 0x004fc8000ff1e0ff */
[----:B-1----:R-:W-:-:S04]  /*0be0*/  IADD3 R61, P1, R66, 0x9, RZ ;  /* 0x00000009423d7810 */ /* 0x002fc80007f3e0ff */
[C---:B------:R-:W-:Y:S02]  /*0bf0*/  ISETP.GT.U32.AND P2, PT, R61.reuse, R23, PT ;  /* 0x000000173d00720c */ /* 0x040fe40003f44070 */
[----:B------:R-:W-:Y:S01]  /*0c00*/  ISETP.GT.U32.AND P4, PT, R61, R60, PT ;  /* 0x0000003c3d00720c */ /* 0x000fe20003f84070 */
[----:B------:R-:W-:-:S04]  /*0c10*/  IMAD.X R61, RZ, RZ, UR9, P0 ;  /* 0x00000009ff3d7e24 */ /* 0x000fc800080e06ff */
[----:B-----5:R-:W-:Y:S01]  /*0c20*/  IMAD.X R69, RZ, RZ, R61, P1 ;  /* 0x000000ffff457224 */ /* 0x020fe200008e063d */
[----:B------:R-:W-:Y:S02]  /*0c30*/  WARPGROUP.DEPBAR.LE gsb0, 0x0 ;  /* 0x00008000000079c5 */ /* 0x000fe40000010000 */
[----:B------:R-:W-:Y:S01]  /*0c40*/  BAR.SYNC.DEFER_BLOCKING 0x0 ;  /* 0x0000000000007b1d */ /* 0x000fe20000010000 */
[----:B------:R-:W-:Y:S01]  /*0c50*/  FMUL R45, R45, UR30 ;  /* 0x0000001e2d2d7c20 */ /* 0x000fe20008400000 */
[----:B------:R-:W-:Y:S01]  /*0c60*/  ISETP.GT.U32.AND.EX P2, PT, R69, RZ, PT, P2 ;  /* 0x000000ff4500720c */ /* 0x000fe20003f44120 */
[----:B------:R-:W-:Y:S01]  /*0c70*/  FMUL R47, R47, UR30 ;  /* 0x0000001e2f2f7c20 */ /* 0x000fe20008400000 */
[----:B------:R-:W-:Y:S02]  /*0c80*/  ISETP.GT.U32.AND.EX P4, PT, R69, RZ, PT, P4 ;  /* 0x000000ff4500720c */ /* 0x000fe40003f84140 */
[----:B------:R-:W-:Y:S01]  /*0c90*/  FSEL R45, R45, -INF , !P2 ;  /* 0xff8000002d2d7808 */ /* 0x000fe20005000000 */
[----:B------:R-:W-:Y:S01]  /*0ca0*/  FMUL R50, R50, UR30 ;  /* 0x0000001e32327c20 */ /* 0x000fe20008400000 */
[----:B------:R-:W-:Y:S01]  /*0cb0*/  FMUL R49, R49, UR30 ;  /* 0x0000001e31317c20 */ /* 0x000fe20008400000 */
[----:B------:R-:W-:Y:S01]  /*0cc0*/  FMUL R51, R51, UR30 ;  /* 0x0000001e33337c20 */ /* 0x000fe20008400000 */
[----:B------:R-:W-:Y:S01]  /*0cd0*/  FMUL R52, R52, UR30 ;  /* 0x0000001e34347c20 */ /* 0x000fe20008400000 */
[----:B------:R-:W-:Y:S01]  /*0ce0*/  FMUL R53, R53, UR30 ;  /* 0x0000001e35357c20 */ /* 0x000fe20008400000 */
[----:B------:R-:W-:Y:S01]  /*0cf0*/  FMUL R55, R55, UR30 ;  /* 0x0000001e37377c20 */ /* 0x000fe20008400000 */
[----:B------:R-:W-:Y:S01]  /*0d00*/  FMUL R44, R44, UR30 ;  /* 0x0000001e2c2c7c20 */ /* 0x000fe20008400000 */
[----:B------:R-:W-:Y:S01]  /*0d10*/  FMUL R30, R30, UR30 ;  /* 0x0000001e1e1e7c20 */ /* 0x000fe20008400000 */
[----:B------:R-:W-:Y:S01]  /*0d20*/  LOP3.LUT R69, R66, 0x30, RZ, 0xfc, !PT ;  /* 0x0000003042457812 */ /* 0x000fe200078efcff */
[----:B------:R-:W-:Y:S01]  /*0d30*/  FMUL R31, R31, UR30 ;  /* 0x0000001e1f1f7c20 */ /* 0x000fe20008400000 */
[----:B------:R-:W-:Y:S01]  /*0d40*/  FMUL R70, R34, UR30 ;  /* 0x0000001e22467c20 */ /* 0x000fe20008400000 */
[----:B------:R-:W-:Y:S01]  /*0d50*/  FMUL R38, R38, UR30 ;  /* 0x0000001e26267c20 */ /* 0x000fe20008400000 */
[----:B------:R-:W-:Y:S01]  /*0d60*/  FMUL R46, R46, UR30 ;  /* 0x0000001e2e2e7c20 */ /* 0x000fe20008400000 */
[----:B------:R-:W-:Y:S01]  /*0d70*/  FMUL R74, R42, UR30 ;  /* 0x0000001e2a4a7c20 */ /* 0x000fe20008400000 */
[----:B------:R-:W-:Y:S01]  /*0d80*/  FMUL R42, R39, UR30 ;  /* 0x0000001e272a7c20 */ /* 0x000fe20008400000 */
[----:B---3--:R0:W-:Y:S02]  /*0d90*/  STS.U16 [R4+UR23+0x800], R67 ;  /* 0x0008004304007988 */ /* 0x0081e40008000417 */
[----:B0-----:R-:W-:-:S04]  /*0da0*/  IADD3 R67, P3, R66, 0x10, RZ ;  /* 0x0000001042437810 */ /* 0x001fc80007f7e0ff */
[C---:B------:R-:W-:Y:S02]  /*0db0*/  ISETP.GT.U32.AND P0, PT, R67.reuse, R23, PT ;  /* 0x000000174300720c */ /* 0x040fe40003f04070 */
[----:B------:R-:W-:Y:S02]  /*0dc0*/  ISETP.GT.U32.AND P1, PT, R67, R60, PT ;  /* 0x0000003c4300720c */ /* 0x000fe40003f24070 */
[----:B------:R-:W-:-:S04]  /*0dd0*/  IADD3.X R67, RZ, R61, RZ, P3, !PT ;  /* 0x0000003dff437210 */ /* 0x000fc80001ffe4ff */
[C---:B------:R-:W-:Y:S02]  /*0de0*/  ISETP.GT.U32.AND.EX P0, PT, R67.reuse, RZ, PT, P0 ;  /* 0x000000ff4300720c */ /* 0x040fe40003f04100 */
[----:B------:R-:W-:Y:S02]  /*0df0*/  ISETP.GT.U32.AND.EX P1, PT, R67, RZ, PT, P1 ;  /* 0x000000ff4300720c */ /* 0x000fe40003f24110 */
[----:B------:R-:W-:-:S04]  /*0e00*/  IADD3 R67, P5, R66, 0x11, RZ ;  /* 0x0000001142437810 */ /* 0x000fc80007fbe0ff */
[C---:B------:R-:W-:Y:S02]  /*0e10*/  ISETP.GT.U32.AND P6, PT, R67.reuse, R23, PT ;  /* 0x000000174300720c */ /* 0x040fe40003fc4070 */
[----:B------:R-:W-:Y:S01]  /*0e20*/  ISETP.GT.U32.AND P3, PT, R67, R60, PT ;  /* 0x0000003c4300720c */ /* 0x000fe20003f64070 */
[----:B------:R-:W-:Y:S01]  /*0e30*/  IMAD.X R67, RZ, RZ, R61, P5 ;  /* 0x000000ffff437224 */ /* 0x000fe200028e063d */
[----:B----4-:R-:W-:Y:S04]  /*0e40*/  STS.U16 [R4+UR23+0xc00], R71 ;  /* 0x000c004704007988 */ /* 0x010fe80008000417 */
[C---:B------:R-:W-:Y:S02]  /*0e50*/  ISETP.GT.U32.AND.EX P6, PT, R67.reuse, RZ, PT, P6 ;  /* 0x000000ff4300720c */ /* 0x040fe40003fc4160 */
[----:B------:R-:W-:-:S02]  /*0e60*/  ISETP.GT.U32.AND.EX P3, PT, R67, RZ, PT, P3 ;  /* 0x000000ff4300720c */ /* 0x000fc40003f64130 */
[----:B------:R-:W-:Y:S01]  /*0e70*/  IADD3 R67, P5, R66, 0x18, RZ ;  /* 0x0000001842437810 */ /* 0x000fe20007fbe0ff */
[----:B------:R0:W-:Y:S03]  /*0e80*/  STS.U16 [R3+UR23+0xa00], R68 ;  /* 0x000a004403007988 */ /* 0x0001e60008000417 */
[C---:B------:R-:W-:Y:S01]  /*0e90*/  ISETP.GT.U32.AND P2, PT, R67.reuse, R23, PT ;  /* 0x000000174300720c */ /* 0x040fe20003f44070 */
[----:B0-----:R-:W-:Y:S01]  /*0ea0*/  IMAD.X R68, RZ, RZ, R61, P5 ;  /* 0x000000ffff447224 */ /* 0x001fe200028e063d */
[----:B------:R-:W-:Y:S01]  /*0eb0*/  ISETP.GT.U32.AND P5, PT, R67, R60, PT ;  /* 0x0000003c4300720c */ /* 0x000fe20003fa4070 */
[----:B------:R-:W-:Y:S01]  /*0ec0*/  FMUL R67, R48, UR30 ;  /* 0x0000001e30437c20 */ /* 0x000fe20008400000 */
[----:B------:R-:W-:Y:S02]  /*0ed0*/  FSEL R48, R47, -INF , !P4 ;  /* 0xff8000002f307808 */ /* 0x000fe40006000000 */
[----:B------:R-:W-:-:S02]  /*0ee0*/  ISETP.GT.U32.AND.EX P2, PT, R68, RZ, PT, P2 ;  /* 0x000000ff4400720c */ /* 0x000fc40003f44120 */
[----:B------:R-:W-:Y:S02]  /*0ef0*/  ISETP.GT.U32.AND.EX P5, PT, R68, RZ, PT, P5 ;  /* 0x000000ff4400720c */ /* 0x000fe40003fa4150 */
[----:B------:R-:W-:Y:S02]  /*0f00*/  IADD3 R68, P4, R66, 0x19, RZ ;  /* 0x0000001942447810 */ /* 0x000fe40007f9e0ff */
[----:B------:R-:W-:Y:S02]  /*0f10*/  FSEL R47, R67, -INF , !P0 ;  /* 0xff800000432f7808 */ /* 0x000fe40004000000 */
[C---:B------:R-:W-:Y:S01]  /*0f20*/  ISETP.GT.U32.AND P0, PT, R68.reuse, R23, PT ;  /* 0x000000174400720c */ /* 0x040fe20003f04070 */
[----:B------:R-:W-:Y:S01]  /*0f30*/  IMAD.X R67, RZ, RZ, R61, P4 ;  /* 0x000000ffff437224 */ /* 0x000fe200020e063d */
[----:B------:R-:W-:Y:S02]  /*0f40*/  ISETP.GT.U32.AND P4, PT, R68, R60, PT ;  /* 0x0000003c4400720c */ /* 0x000fe40003f84070 */
[----:B------:R-:W-:-:S02]  /*0f50*/  FSEL R50, R50, -INF , !P1 ;  /* 0xff80000032327808 */ /* 0x000fc40004800000 */
[----:B------:R-:W-:Y:S02]  /*0f60*/  IADD3 R68, P1, R66, 0x8, RZ ;  /* 0x0000000842447810 */ /* 0x000fe40007f3e0ff */
[C---:B------:R-:W-:Y:S02]  /*0f70*/  ISETP.GT.U32.AND.EX P0, PT, R67.reuse, RZ, PT, P0 ;  /* 0x000000ff4300720c */ /* 0x040fe40003f04100 */
[----:B------:R-:W-:Y:S01]  /*0f80*/  ISETP.GT.U32.AND.EX P4, PT, R67, RZ, PT, P4 ;  /* 0x000000ff4300720c */ /* 0x000fe20003f84140 */
[----:B------:R-:W-:Y:S01]  /*0f90*/  IMAD.X R67, RZ, RZ, R61, P1 ;  /* 0x000000ffff437224 */ /* 0x000fe200008e063d */
[----:B------:R-:W-:-:S04]  /*0fa0*/  ISETP.GT.U32.AND P1, PT, R68, R23, PT ;  /* 0x000000174400720c */ /* 0x000fc80003f24070 */
[----:B------:R-:W-:Y:S02]  /*0fb0*/  ISETP.GT.U32.AND.EX P1, PT, R67, RZ, PT, P1 ;  /* 0x000000ff4300720c */ /* 0x000fe40003f24110 */
[----:B------:R-:W-:Y:S02]  /*0fc0*/  LOP3.LUT R67, R66, 0x21, RZ, 0xfc, !PT ;  /* 0x0000002142437812 */ /* 0x000fe400078efcff */
[----:B------:R-:W-:Y:S02]  /*0fd0*/  FSEL R49, R49, -INF , !P6 ;  /* 0xff80000031317808 */ /* 0x000fe40007000000 */
[----:B------:R-:W-:Y:S02]  /*0fe0*/  FSEL R51, R51, -INF , !P3 ;  /* 0xff80000033337808 */ /* 0x000fe40005800000 */
[C---:B------:R-:W-:Y:S02]  /*0ff0*/  ISETP.GT.U32.AND P6, PT, R67.reuse, R60, PT ;  /* 0x0000003c4300720c */ /* 0x040fe40003fc4070 */
[----:B------:R-:W-:Y:S01]  /*1000*/  ISETP.GT.U32.AND P3, PT, R67, R23, PT ;  /* 0x000000174300720c */ /* 0x000fe20003f64070 */
[----:B------:R-:W-:Y:S01]  /*1010*/  FMUL R67, R54, UR30 ;  /* 0x0000001e36437c20 */ /* 0x000fe20008400000 */
[----:B------:R-:W-:-:S02]  /*1020*/  LOP3.LUT R68, R66, 0x28, RZ, 0xfc, !PT ;  /* 0x0000002842447812 */ /* 0x000fc400078efcff */
[----:B------:R-:W-:Y:S02]  /*1030*/  FSEL R54, R52, -INF , !P2 ;  /* 0xff80000034367808 */ /* 0x000fe40005000000 */
[----:B------:R-:W-:Y:S02]  /*1040*/  FSEL R52, R67, -INF , !P5 ;  /* 0xff80000043347808 */ /* 0x000fe40006800000 */
[C---:B------:R-:W-:Y:S02]  /*1050*/  ISETP.GT.U32.AND P2, PT, R68.reuse, R60, PT ;  /* 0x0000003c4400720c */ /* 0x040fe40003f44070 */
[----:B------:R-:W-:Y:S02]  /*1060*/  ISETP.GT.U32.AND P5, PT, R68, R23, PT ;  /* 0x000000174400720c */ /* 0x000fe40003fa4070 */
[----:B------:R-:W-:Y:S02]  /*1070*/  LOP3.LUT R68, R66, 0x29, RZ, 0xfc, !PT ;  /* 0x0000002942447812 */ /* 0x000fe400078efcff */
[----:B------:R-:W-:-:S02]  /*1080*/  FSEL R53, R53, -INF , !P0 ;  /* 0xff80000035357808 */ /* 0x000fc40004000000 */
[----:B------:R-:W-:Y:S02]  /*1090*/  FSEL R55, R55, -INF , !P4 ;  /* 0xff80000037377808 */ /* 0x000fe40006000000 */
[C---:B------:R-:W-:Y:S02]  /*10a0*/  ISETP.GT.U32.AND P0, PT, R68.reuse, R60, PT ;  /* 0x0000003c4400720c */ /* 0x040fe40003f04070 */
[----:B------:R-:W-:Y:S01]  /*10b0*/  ISETP.GT.U32.AND P4, PT, R68, R23, PT ;  /* 0x000000174400720c */ /* 0x000fe20003f84070 */
[----:B------:R-:W-:Y:S01]  /*10c0*/  FMUL R68, R25, UR30 ;  /* 0x0000001e19447c20 */ /* 0x000fe20008400000 */
[----:B------:R-:W-:Y:S02]  /*10d0*/  ISETP.GT.U32.AND.EX P3, PT, R61, RZ, PT, P3 ;  /* 0x000000ff3d00720c */ /* 0x000fe40003f64130 */
[----:B------:R-:W-:Y:S02]  /*10e0*/  FSEL R25, R44, -INF , !P1 ;  /* 0xff8000002c197808 */ /* 0x000fe40004800000 */
[----:B------:R-:W-:Y:S01]  /*10f0*/  FSEL R44, R68, -INF , !P3 ;  /* 0xff800000442c7808 */ /* 0x000fe20005800000 */
[----:B------:R-:W-:Y:S01]  /*1100*/  FMUL R68, R27, UR30 ;  /* 0x0000001e1b447c20 */ /* 0x000fe20008400000 */
[----:B------:R-:W-:-:S02]  /*1110*/  ISETP.GT.U32.AND.EX P6, PT, R61, RZ, PT, P6 ;  /* 0x000000ff3d00720c */ /* 0x000fc40003fc4160 */
[----:B------:R-:W-:Y:S02]  /*1120*/  ISETP.GT.U32.AND.EX P2, PT, R61, RZ, PT, P2 ;  /* 0x000000ff3d00720c */ /* 0x000fe40003f44120 */
[----:B------:R-:W-:Y:S02]  /*1130*/  LOP3.LUT R27, R66, 0x31, RZ, 0xfc, !PT ;  /* 0x00000031421b7812 */ /* 0x000fe400078efcff */
[----:B------:R-:W-:Y:S02]  /*1140*/  FSEL R68, R68, -INF , !P6 ;  /* 0xff80000044447808 */ /* 0x000fe40007000000 */
[----:B------:R-:W-:Y:S02]  /*1150*/  FSEL R30, R30, -INF , !P2 ;  /* 0xff8000001e1e7808 */ /* 0x000fe40005000000 */
[C---:B------:R-:W-:Y:S02]  /*1160*/  ISETP.GT.U32.AND P6, PT, R27.reuse, R60, PT ;  /* 0x0000003c1b00720c */ /* 0x040fe40003fc4070 */
[----:B------:R-:W-:-:S02]  /*1170*/  ISETP.GT.U32.AND P2, PT, R27, R23, PT ;  /* 0x000000171b00720c */ /* 0x000fc40003f44070 */
[----:B------:R-:W-:Y:S02]  /*1180*/  ISETP.GT.U32.AND.EX P0, PT, R61, RZ, PT, P0 ;  /* 0x000000ff3d00720c */ /* 0x000fe40003f04100 */
[----:B------:R-:W-:Y:S01]  /*1190*/  LOP3.LUT R27, R66, 0x38, RZ, 0xfc, !PT ;  /* 0x00000038421b7812 */ /* 0x000fe200078efcff */
[----:B------:R0:W-:Y:S01]  /*11a0*/  STS.U16 [R3+UR23+0xe00], R72 ;  /* 0x000e004803007988 */ /* 0x0001e20008000417 */
[-C--:B------:R-:W-:Y:S02]  /*11b0*/  ISETP.GT.U32.AND P1, PT, R69, R60.reuse, PT ;  /* 0x0000003c4500720c */ /* 0x080fe40003f24070 */
[----:B------:R-:W-:Y:S01]  /*11c0*/  FSEL R34, R31, -INF , !P0 ;  /* 0xff8000001f227808 */ /* 0x000fe20004000000 */
[----:B------:R-:W-:Y:S01]  /*11d0*/  FMUL R73, R24, UR30 ;  /* 0x0000001e18497c20 */ /* 0x000fe20008400000 */
[----:B------:R-:W-:Y:S01]  /*11e0*/  ISETP.GT.U32.AND P0, PT, R27, R60, PT ;  /* 0x0000003c1b00720c */ /* 0x000fe20003f04070 */
[----:B------:R-:W-:Y:S01]  /*11f0*/  FMUL R75, R28, UR30 ;  /* 0x0000001e1c4b7c20 */ /* 0x000fe20008400000 */
[----:B------:R-:W-:Y:S01]  /*1200*/  ISETP.GT.U32.AND.EX P6, PT, R61, RZ, PT, P6 ;  /* 0x000000ff3d00720c */ /* 0x000fe20003fc4160 */
[----:B------:R-:W-:Y:S01]  /*1210*/  FMUL R36, R36, UR30 ;  /* 0x0000001e24247c20 */ /* 0x000fe20008400000 */
[----:B0-----:R-:W-:Y:S01]  /*1220*/  FMUL R72, R35, UR30 ;  /* 0x0000001e23487c20 */ /* 0x001fe20008400000 */
[C---:B------:R-:W-:Y:S01]  /*1230*/  ISETP.GT.U32.AND.EX P1, PT, R61.reuse, RZ, PT, P1 ;  /* 0x000000ff3d00720c */ /* 0x040fe20003f24110 */
[----:B------:R0:W-:Y:S06]  /*1240*/  MEMBAR.ALL.CTA ;  /* 0x0000000000007992 */ /* 0x0001ec0000008000 */
[----:B0-----:R-:W0:Y:S01]  /*1250*/  FENCE.VIEW.ASYNC.S ;  /* 0x00000000000073c6 */ /* 0x001e220000000000 */
[----:B------:R-:W-:-:S02]  /*1260*/  ISETP.GT.U32.AND.EX P0, PT, R61, RZ, PT, P0 ;  /* 0x000000ff3d00720c */ /* 0x000fc40003f04100 */
[----:B------:R-:W-:Y:S02]  /*1270*/  FSEL R72, R72, -INF , !P6 ;  /* 0xff80000048487808 */ /* 0x000fe40007000000 */
[-C--:B------:R-:W-:Y:S02]  /*1280*/  ISETP.GT.U32.AND P6, PT, R66, R23.reuse, PT ;  /* 0x000000174200720c */ /* 0x080fe40003fc4070 */
[----:B------:R-:W-:Y:S02]  /*1290*/  FSEL R70, R70, -INF , !P1 ;  /* 0xff80000046467808 */ /* 0x000fe40004800000 */
[-C--:B------:R-:W-:Y:S01]  /*12a0*/  ISETP.GT.U32.AND P1, PT, R27, R23.reuse, PT ;  /* 0x000000171b00720c */ /* 0x080fe20003f24070 */
[----:B------:R-:W-:Y:S01]  /*12b0*/  FMUL R27, R40, UR30 ;  /* 0x0000001e281b7c20 */ /* 0x000fe20008400000 */
[----:B------:R-:W-:Y:S02]  /*12c0*/  FSEL R38, R38, -INF , !P0 ;  /* 0xff80000026267808 */ /* 0x000fe40004000000 */
[----:B------:R-:W-:-:S02]  /*12d0*/  ISETP.GE.U32.AND P0, PT, R66, R23, PT ;  /* 0x000000174200720c */ /* 0x000fc40003f06070 */
[----:B------:R-:W-:Y:S01]  /*12e0*/  ISETP.GT.U32.AND.EX P6, PT, R61, RZ, PT, P6 ;  /* 0x000000ff3d00720c */ /* 0x000fe20003fc4160 */
[----:B------:R-:W-:Y:S01]  /*12f0*/  FMUL R40, R41, UR30 ;  /* 0x0000001e29287c20 */ /* 0x000fe20008400000 */
[----:B------:R-:W-:Y:S02]  /*1300*/  ISETP.GE.U32.AND.EX P0, PT, R61, RZ, PT, P0 ;  /* 0x000000ff3d00720c */ /* 0x000fe40003f06100 */
[----:B------:R-:W-:Y:S02]  /*1310*/  FSEL R27, R27, -INF , !P6 ;  /* 0xff8000001b1b7808 */ /* 0x000fe40007000000 */
[----:B------:R-:W-:Y:S02]  /*1320*/  FSEL R46, R46, -INF , !P6 ;  /* 0xff8000002e2e7808 */ /* 0x000fe40007000000 */
[----:B------:R-:W-:Y:S02]  /*1330*/  ISETP.GT.U32.AND P6, PT, R66, R60, PT ;  /* 0x0000003c4200720c */ /* 0x000fe40003fc4070 */
[----:B------:R-:W-:-:S02]  /*1340*/  FSEL R40, R40, -INF , !P0 ;  /* 0xff80000028287808 */ /* 0x000fc40004000000 */
[CC--:B------:R-:W-:Y:S02]  /*1350*/  ISETP.GE.U32.AND P0, PT, R66.reuse, R60.reuse, PT ;  /* 0x0000003c4200720c */ /* 0x0c0fe40003f06070 */
[----:B------:R-:W-:Y:S02]  /*1360*/  ISETP.GT.U32.AND.EX P6, PT, R61, RZ, PT, P6 ;  /* 0x000000ff3d00720c */ /* 0x000fe40003fc4160 */
[----:B------:R-:W-:Y:S01]  /*1370*/  LOP3.LUT R35, R66, 0x39, RZ, 0xfc, !PT ;  /* 0x0000003942237812 */ /* 0x000fe200078efcff */
[----:B------:R-:W-:Y:S01]  /*1380*/  FMUL R31, R43, UR30 ;  /* 0x0000001e2b1f7c20 */ /* 0x000fe20008400000 */
[----:B------:R-:W-:Y:S02]  /*1390*/  ISETP.GE.U32.AND.EX P0, PT, R61, RZ, PT, P0 ;  /* 0x000000ff3d00720c */ /* 0x000fe40003f06100 */
[----:B------:R-:W-:Y:S02]  /*13a0*/  FSEL R74, R74, -INF , !P6 ;  /* 0xff8000004a4a7808 */ /* 0x000fe40007000000 */
[----:B------:R-:W-:-:S02]  /*13b0*/  ISETP.GT.U32.AND P6, PT, R35, R60, PT ;  /* 0x0000003c2300720c */ /* 0x000fc40003fc4070 */
[----:B------:R-:W-:Y:S02]  /*13c0*/  FSEL R31, R31, -INF , !P0 ;  /* 0xff8000001f1f7808 */ /* 0x000fe40004000000 */
[----:B------:R-:W-:Y:S02]  /*13d0*/  ISETP.GT.U32.AND P0, PT, R35, R23, PT ;  /* 0x000000172300720c */ /* 0x000fe40003f04070 */
[----:B------:R-:W-:Y:S02]  /*13e0*/  ISETP.GT.U32.AND.EX P6, PT, R61, RZ, PT, P6 ;  /* 0x000000ff3d00720c */ /* 0x000fe40003fc4160 */
[----:B------:R-:W-:Y:S02]  /*13f0*/  LOP3.LUT R35, R66, 0x20, RZ, 0xfc, !PT ;  /* 0x0000002042237812 */ /* 0x000fe400078efcff */
[----:B------:R-:W-:Y:S02]  /*1400*/  FSEL R42, R42, -INF , !P6 ;  /* 0xff8000002a2a7808 */ /* 0x000fe40007000000 */
[----:B------:R-:W-:-:S02]  /*1410*/  ISETP.GT.U32.AND P6, PT, R35, R60, PT ;  /* 0x0000003c2300720c */ /* 0x000fc40003fc4070 */
[----:B------:R-:W-:Y:S02]  /*1420*/  P2R R67, PR, RZ, 0x20 ;  /* 0x00000020ff437803 */ /* 0x000fe40000000000 */
[----:B------:R-:W-:Y:S02]  /*1430*/  ISETP.GT.U32.AND.EX P5, PT, R61, RZ, PT, P6 ;  /* 0x000000ff3d00720c */ /* 0x000fe40003fa4160 */
[----:B------:R-:W-:Y:S02]  /*1440*/  ISETP.GT.U32.AND P6, PT, R35, R23, PT ;  /* 0x000000172300720c */ /* 0x000fe40003fc4070 */
[----:B------:R-:W-:-:S04]  /*1450*/  FMNMX R35, R74, R31, !PT ;  /* 0x0000001f4a237209 */ /* 0x000fc80007800000 */
[----:B------:R-:W-:Y:S01]  /*1460*/  FMNMX R35, R46, R35, !PT ;  /* 0x000000232e237209 */ /* 0x000fe20007800000 */
[----:B------:R-:W-:-:S03]  /*1470*/  FMUL R66, R26, UR30 ;  /* 0x0000001e1a427c20 */ /* 0x000fc60008400000 */
[----:B------:R-:W-:-:S04]  /*1480*/  FMNMX R35, R48, R35, !PT ;  /* 0x0000002330237209 */ /* 0x000fc80007800000 */
[----:B------:R-:W-:-:S04]  /*1490*/  FMNMX R26, R50, R35, !PT ;  /* 0x00000023321a7209 */ /* 0x000fc80007800000 */
[----:B------:R-:W-:-:S04]  /*14a0*/  FMNMX R35, R51, R26, !PT ;  /* 0x0000001a33237209 */ /* 0x000fc80007800000 */
[----:B------:R-:W-:Y:S02]  /*14b0*/  FMNMX R26, R52, R35, !PT ;  /* 0x00000023341a7209 */ /* 0x000fe40007800000 */
[----:B------:R-:W-:Y:S02]  /*14c0*/  FSEL R66, R66, -INF , !P5 ;  /* 0xff80000042427808 */ /* 0x000fe40006800000 */
[----:B------:R-:W-:-:S04]  /*14d0*/  FMNMX R35, R55, R26, !PT ;  /* 0x0000001a37237209 */ /* 0x000fc80007800000 */
[----:B------:R-:W-:-:S04]  /*14e0*/  FMNMX R35, R66, R35, !PT ;  /* 0x0000002342237209 */ /* 0x000fc80007800000 */
[----:B------:R-:W-:-:S04]  /*14f0*/  FMNMX R35, R68, R35, !PT ;  /* 0x0000002344237209 */ /* 0x000fc80007800000 */
[----:B------:R-:W-:-:S04]  /*1500*/  FMNMX R35, R30, R35, !PT ;  /* 0x000000231e237209 */ /* 0x000fc80007800000 */
[----:B------:R-:W-:-:S04]  /*1510*/  FMNMX R35, R34, R35, !PT ;  /* 0x0000002322237209 */ /* 0x000fc80007800000 */
[----:B------:R-:W-:-:S04]  /*1520*/  FMNMX R35, R70, R35, !PT ;  /* 0x0000002346237209 */ /* 0x000fc80007800000 */
[----:B------:R-:W-:-:S04]  /*1530*/  FMNMX R35, R72, R35, !PT ;  /* 0x0000002348237209 */ /* 0x000fc80007800000 */
[----:B------:R-:W-:-:S04]  /*1540*/  FMNMX R35, R38, R35, !PT ;  /* 0x0000002326237209 */ /* 0x000fc80007800000 */
[----:B------:R-:W-:-:S05]  /*1550*/  FMNMX R35, R42, R35, !PT ;  /* 0x000000232a237209 */ /* 0x000fca0007800000 */
[----:B0-----:R-:W0:Y:S02]  /*1560*/  SHFL.BFLY PT, R26, R35, 0x2, 0x1f ;  /* 0x0c401f00231a7f89 */ /* 0x001e2400000e0000 */
[----:B0-----:R-:W-:-:S05]  /*1570*/  FMNMX R39, R35, R26, !PT ;  /* 0x0000001a23277209 */ /* 0x001fca0007800000 */
[----:B------:R-:W0:Y:S02]  /*1580*/  SHFL.BFLY PT, R26, R39, 0x1, 0x1f ;  /* 0x0c201f00271a7f89 */ /* 0x000e2400000e0000 */
[----:B0-----:R-:W-:-:S04]  /*1590*/  FMNMX R41, R39, R26, !PT ;  /* 0x0000001a27297209 */ /* 0x001fc80007800000 */
[----:B------:R-:W-:-:S05]  /*15a0*/  FMNMX R41, R41, R22, !PT ;  /* 0x0000001629297209 */ /* 0x000fca0007800000 */
[--C-:B------:R-:W-:Y:S01]  /*15b0*/  FADD R74, R74, -R41.reuse ;  /* 0x800000294a4a7221 */ /* 0x100fe20000000000 */
[--C-:B------:R-:W-:Y:S01]  /*15c0*/  FADD R31, R31, -R41.reuse ;  /* 0x800000291f1f7221 */ /* 0x100fe20000000000 */
[--C-:B------:R-:W-:Y:S02]  /*15d0*/  FADD R46, R46, -R41.reuse ;  /* 0x800000292e2e7221 */ /* 0x100fe40000000000 */
[----:B------:R-:W-:Y:S01]  /*15e0*/  FMUL R26, R74, 1.4426950216293334961 ;  /* 0x3fb8aa3b4a1a7820 */ /* 0x000fe20000400000 */
[----:B------:R-:W-:Y:S01]  /*15f0*/  FMUL R31, R31, 1.4426950216293334961 ;  /* 0x3fb8aa3b1f1f7820 */ /* 0x000fe20000400000 */
[--C-:B------:R-:W-:Y:S01]  /*1600*/  FADD R48, R48, -R41.reuse ;  /* 0x8000002930307221 */ /* 0x100fe20000000000 */
[----:B------:R-:W-:Y:S01]  /*1610*/  FMUL R43, R46, 1.4426950216293334961 ;  /* 0x3fb8aa3b2e2b7820 */ /* 0x000fe20000400000 */
[----:B------:R-:W-:Y:S02]  /*1620*/  FADD R50, R50, -R41 ;  /* 0x8000002932327221 */ /* 0x000fe40000000000 */
[----:B------:R-:W-:Y:S01]  /*1630*/  MUFU.EX2 R26, R26 ;  /* 0x0000001a001a7308 */ /* 0x000fe20000000800 */
[----:B------:R-:W-:Y:S01]  /*1640*/  FMUL R48, R48, 1.4426950216293334961 ;  /* 0x3fb8aa3b30307820 */ /* 0x000fe20000400000 */
[----:B------:R-:W-:-:S06]  /*1650*/  FMUL R35, R50, 1.4426950216293334961 ;  /* 0x3fb8aa3b32237820 */ /* 0x000fcc0000400000 */
[----:B------:R-:W0:Y:S01]  /*1660*/  MUFU.EX2 R31, R31 ;  /* 0x0000001f001f7308 */ /* 0x000e220000000800 */
[--C-:B------:R-:W-:Y:S01]  /*1670*/  FADD R51, R51, -R41.reuse ;  /* 0x8000002933337221 */ /* 0x100fe20000000000 */
[----:B------:R-:W-:-:S06]  /*1680*/  FADD R52, R52, -R41 ;  /* 0x8000002934347221 */ /* 0x000fcc0000000000 */
[----:B------:R1:W2:Y:S01]  /*1690*/  MUFU.EX2 R39, R43 ;  /* 0x0000002b00277308 */ /* 0x0002a20000000800 */
[----:B------:R-:W-:Y:S01]  /*16a0*/  FMUL R46, R51, 1.4426950216293334961 ;  /* 0x3fb8aa3b332e7820 */ /* 0x000fe20000400000 */
[----:B------:R-:W-:-:S06]  /*16b0*/  FADD R66, R66, -R41 ;  /* 0x8000002942427221 */ /* 0x000fcc0000000000 */
[----:B------:R-:W3:Y:S01]  /*16c0*/  MUFU.EX2 R48, R48 ;  /* 0x0000003000307308 */ /* 0x000ee20000000800 */
[----:B------:R-:W-:Y:S01]  /*16d0*/  FMUL R52, R52, 1.4426950216293334961 ;  /* 0x3fb8aa3b34347820 */ /* 0x000fe20000400000 */
[----:B------:R-:W-:Y:S01]  /*16e0*/  FADD R55, R55, -R41 ;  /* 0x8000002937377221 */ /* 0x000fe20000000000 */
[----:B------:R-:W-:Y:S01]  /*16f0*/  ISETP.GT.U32.AND P3, PT, R69, R23, PT ;  /* 0x000000174500720c */ /* 0x000fe20003f64070 */
[----:B------:R-:W-:-:S04]  /*1700*/  FMUL R50, R66, 1.4426950216293334961 ;  /* 0x3fb8aa3b42327820 */ /* 0x000fc80000400000 */
[----:B------:R-:W4:Y:S01]  /*1710*/  MUFU.EX2 R35, R35 ;  /* 0x0000002300237308 */ /* 0x000f220000000800 */
[----:B------:R-:W-:Y:S01]  /*1720*/  ISETP.NE.AND P5, PT, R67, RZ, PT ;  /* 0x000000ff4300720c */ /* 0x000fe20003fa5270 */
[----:B0-----:R-:W-:Y:S01]  /*1730*/  FADD R66, R26, R31 ;  /* 0x0000001f1a427221 */ /* 0x001fe20000000000 */
[----:B-1----:R-:W-:Y:S01]  /*1740*/  FMUL R43, R55, 1.4426950216293334961 ;  /* 0x3fb8aa3b372b7820 */ /* 0x002fe20000400000 */
[----:B------:R-:W-:-:S04]  /*1750*/  ISETP.GT.U32.AND.EX P4, PT, R61, RZ, PT, P4 ;  /* 0x000000ff3d00720c */ /* 0x000fc80003f84140 */
[----:B------:R-:W0:Y:S01]  /*1760*/  MUFU.EX2 R46, R46 ;  /* 0x0000002e002e7308 */ /* 0x000e220000000800 */
[C---:B------:R-:W-:Y:S02]  /*1770*/  ISETP.GT.U32.AND.EX P5, PT, R61.reuse, RZ, PT, P5 ;  /* 0x000000ff3d00720c */ /* 0x040fe40003fa4150 */
[C---:B------:R-:W-:Y:S02]  /*1780*/  ISETP.GT.U32.AND.EX P3, PT, R61.reuse, RZ, PT, P3 ;  /* 0x000000ff3d00720c */ /* 0x040fe40003f64130 */
[C---:B------:R-:W-:Y:S02]  /*1790*/  ISETP.GT.U32.AND.EX P2, PT, R61.reuse, RZ, PT, P2 ;  /* 0x000000ff3d00720c */ /* 0x040fe40003f44120 */
[C---:B------:R-:W-:Y:S01]  /*17a0*/  ISETP.GT.U32.AND.EX P1, PT, R61.reuse, RZ, PT, P1 ;  /* 0x000000ff3d00720c */ /* 0x040fe20003f24110 */
[----:B------:R-:W1:Y:S01]  /*17b0*/  MUFU.EX2 R52, R52 ;  /* 0x0000003400347308 */ /* 0x000e620000000800 */
[C---:B------:R-:W-:Y:S02]  /*17c0*/  ISETP.GT.U32.AND.EX P0, PT, R61.reuse, RZ, PT, P0 ;  /* 0x000000ff3d00720c */ /* 0x040fe40003f04100 */
[----:B------:R-:W-:Y:S01]  /*17d0*/  ISETP.GT.U32.AND.EX P6, PT, R61, RZ, PT, P6 ;  /* 0x000000ff3d00720c */ /* 0x000fe20003fc4160 */
[----:B--2---:R-:W-:Y:S01]  /*17e0*/  FADD R61, R39, R66 ;  /* 0x00000042273d7221 */ /* 0x004fe20000000000 */
[--C-:B------:R-:W-:Y:S01]  /*17f0*/  FADD R68, R68, -R41.reuse ;  /* 0x8000002944447221 */ /* 0x100fe20000000000 */
[----:B------:R-:W-:-:S02]  /*1800*/  FADD R30, R30, -R41 ;  /* 0x800000291e1e7221 */ /* 0x000fc40000000000 */
[----:B------:R-:W2:Y:S01]  /*1810*/  MUFU.EX2 R43, R43 ;  /* 0x0000002b002b7308 */ /* 0x000ea20000000800 */
[----:B---3--:R-:W-:Y:S01]  /*1820*/  FADD R66, R48, R61 ;  /* 0x0000003d30427221 */ /* 0x008fe20000000000 */
[----:B------:R-:W-:Y:S01]  /*1830*/  FMUL R51, R68, 1.4426950216293334961 ;  /* 0x3fb8aa3b44337820 */ /* 0x000fe20000400000 */
[----:B------:R-:W-:Y:S01]  /*1840*/  FMUL R30, R30, 1.4426950216293334961 ;  /* 0x3fb8aa3b1e1e7820 */ /* 0x000fe20000400000 */
[----:B------:R-:W-:Y:S01]  /*1850*/  FADD R34, R34, -R41 ;  /* 0x8000002922227221 */ /* 0x000fe20000000000 */
[----:B----4-:R-:W-:-:S03]  /*1860*/  FADD R61, R35, R66 ;  /* 0x00000042233d7221 */ /* 0x010fc60000000000 */
[----:B------:R-:W3:Y:S01]  /*1870*/  MUFU.EX2 R50, R50 ;  /* 0x0000003200327308 */ /* 0x000ee20000000800 */
[----:B0-----:R-:W-:Y:S01]  /*1880*/  FADD R67, R46, R61 ;  /* 0x0000003d2e437221 */ /* 0x001fe20000000000 */
[----:B------:R-:W-:Y:S01]  /*1890*/  FMUL R55, R34, 1.4426950216293334961 ;  /* 0x3fb8aa3b22377820 */ /* 0x000fe20000400000 */
[----:B------:R-:W-:-:S05]  /*18a0*/  FADD R70, R70, -R41 ;  /* 0x8000002946467221 */ /* 0x000fca0000000000 */
[----:B------:R-:W0:Y:S01]  /*18b0*/  MUFU.EX2 R51, R51 ;  /* 0x0000003300337308 */ /* 0x000e220000000800 */
[----:B-1----:R-:W-:Y:S01]  /*18c0*/  FADD R66, R52, R67 ;  /* 0x0000004334427221 */ /* 0x002fe20000000000 */
[----:B------:R-:W-:Y:S01]  /*18d0*/  FMUL R34, R70, 1.4426950216293334961 ;  /* 0x3fb8aa3b46227820 */ /* 0x000fe20000400000 */
[--C-:B------:R-:W-:Y:S01]  /*18e0*/  FADD R72, R72, -R41.reuse ;  /* 0x8000002948487221 */ /* 0x100fe20000000000 */
[----:B------:R-:W-:-:S04]  /*18f0*/  FADD R38, R38, -R41 ;  /* 0x8000002926267221 */ /* 0x000fc80000000000 */
[----:B------:R-:W1:Y:S01]  /*1900*/  MUFU.EX2 R30, R30 ;  /* 0x0000001e001e7308 */ /* 0x000e620000000800 */
[----:B--2---:R-:W-:Y:S01]  /*1910*/  FADD R69, R43, R66 ;  /* 0x000000422b457221 */ /* 0x004fe20000000000 */
[----:B------:R-:W-:Y:S01]  /*1920*/  FMUL R61, R72, 1.4426950216293334961 ;  /* 0x3fb8aa3b483d7820 */ /* 0x000fe20000400000 */
[----:B------:R-:W-:-:S05]  /*1930*/  FMUL R67, R38, 1.4426950216293334961 ;  /* 0x3fb8aa3b26437820 */ /* 0x000fca0000400000 */
[----:B------:R-:W2:Y:S01]  /*1940*/  MUFU.EX2 R55, R55 ;  /* 0x0000003700377308 */ /* 0x000ea20000000800 */
[----:B---3--:R-:W-:Y:S01]  /*1950*/  FADD R38, R50, R69 ;  /* 0x0000004532267221 */ /* 0x008fe20000000000 */
[----:B------:R-:W-:-:S06]  /*1960*/  FADD R42, R42, -R41 ;  /* 0x800000292a2a7221 */ /* 0x000fcc0000000000 */
[----:B------:R-:W3:Y:S01]  /*1970*/  MUFU.EX2 R34, R34 ;  /* 0x0000002200227308 */ /* 0x000ee20000000800 */
[----:B0-----:R-:W-:Y:S01]  /*1980*/  FADD R69, R51, R38 ;  /* 0x0000002633457221 */ /* 0x001fe20000000000 */
[----:B------:R-:W-:-:S06]  /*1990*/  FMUL R38, R42, 1.4426950216293334961 ;  /* 0x3fb8aa3b2a267820 */ /* 0x000fcc0000400000 */
[----:B------:R-:W0:Y:S01]  /*19a0*/  MUFU.EX2 R61, R61 ;  /* 0x0000003d003d7308 */ /* 0x000e220000000800 */
[----:B-1----:R-:W-:-:S07]  /*19b0*/  FADD R42, R30, R69 ;  /* 0x000000451e2a7221 */ /* 0x002fce0000000000 */
[----:B------:R-:W1:Y:S01]  /*19c0*/  MUFU.EX2 R67, R67 ;  /* 0x0000004300437308 */ /* 0x000e620000000800 */
[----:B--2---:R-:W-:-:S07]  /*19d0*/  FADD R69, R55, R42 ;  /* 0x0000002a37457221 */ /* 0x004fce0000000000 */
[----:B------:R-:W2:Y:S01]  /*19e0*/  MUFU.EX2 R38, R38 ;  /* 0x0000002600267308 */ /* 0x000ea20000000800 */
[----:B---3--:R-:W-:-:S04]  /*19f0*/  FADD R42, R34, R69 ;  /* 0x00000045222a7221 */ /* 0x008fc80000000000 */
[----:B0-----:R-:W-:-:S04]  /*1a00*/  FADD R42, R61, R42 ;  /* 0x0000002a3d2a7221 */ /* 0x001fc80000000000 */
[----:B-1----:R-:W-:-:S04]  /*1a10*/  FADD R69, R67, R42 ;  /* 0x0000002a43457221 */ /* 0x002fc80000000000 */
[----:B--2---:R-:W-:-:S05]  /*1a20*/  FADD R66, R38, R69 ;  /* 0x0000004526427221 */ /* 0x004fca0000000000 */
[----:B------:R-:W0:Y:S01]  /*1a30*/  SHFL.BFLY PT, R69, R66, 0x2, 0x1f ;  /* 0x0c401f0042457f89 */ /* 0x000e2200000e0000 */
[----:B------:R-:W-:-:S04]  /*1a40*/  FADD R22, -R41, R22 ;  /* 0x0000001629167221 */ /* 0x000fc80000000100 */
[----:B------:R-:W-:Y:S01]  /*1a50*/  FMUL R42, R22, 1.4426950216293334961 ;  /* 0x3fb8aa3b162a7820 */ /* 0x000fe20000400000 */
[----:B0-----:R-:W-:-:S05]  /*1a60*/  FADD R68, R66, R69 ;  /* 0x0000004542447221 */ /* 0x001fca0000000000 */
[----:B------:R-:W0:Y:S01]  /*1a70*/  SHFL.BFLY PT, R71, R68, 0x1, 0x1f ;  /* 0x0c201f0044477f89 */ /* 0x000e2200000e0000 */
[----:B------:R-:W1:Y:S01]  /*1a80*/  MUFU.EX2 R69, R42 ;  /* 0x0000002a00457308 */ /* 0x000e620000000800 */
[----:B0-----:R-:W-:-:S04]  /*1a90*/  FADD R22, R68, R71 ;  /* 0x0000004744167221 */ /* 0x001fc80000000000 */
[----:B-1----:R-:W-:Y:S01]  /*1aa0*/  FFMA R0, R69, R0, R22 ;  /* 0x0000000045007223 */ /* 0x002fe20000000016 */
[----:B------:R-:W-:-:S04]  /*1ab0*/  FMNMX R22, R27, R40, !PT ;  /* 0x000000281b167209 */ /* 0x000fc80007800000 */
[----:B------:R-:W-:-:S04]  /*1ac0*/  FMNMX R22, R25, R22, !PT ;  /* 0x0000001619167209 */ /* 0x000fc80007800000 */
[----:B------:R-:W-:Y:S01]  /*1ad0*/  FMNMX R22, R45, R22, !PT ;  /* 0x000000162d167209 */ /* 0x000fe20007800000 */
[----:B------:R-:W-:-:S03]  /*1ae0*/  FMUL R58, R58, R69 ;  /* 0x000000453a3a7220 */ /* 0x000fc60000400000 */
[----:B------:R-:W-:Y:S01]  /*1af0*/  FMNMX R22, R47, R22, !PT ;  /* 0x000000162f167209 */ /* 0x000fe20007800000 */
[----:B------:R-:W-:-:S03]  /*1b00*/  FMUL R59, R59, R69 ;  /* 0x000000453b3b7220 */ /* 0x000fc60000400000 */
[----:B------:R-:W-:-:S04]  /*1b10*/  FMNMX R69, R49, R22, !PT ;  /* 0x0000001631457209 */ /* 0x000fc80007800000 */
[----:B------:R-:W-:Y:S02]  /*1b20*/  FMNMX R22, R54, R69, !PT ;  /* 0x0000004536167209 */ /* 0x000fe40007800000 */
[----:B------:R-:W-:Y:S02]  /*1b30*/  FSEL R73, R73, -INF , !P6 ;  /* 0xff80000049497808 */ /* 0x000fe40007000000 */
[----:B------:R-:W-:Y:S01]  /*1b40*/  FMNMX R22, R53, R22, !PT ;  /* 0x0000001635167209 */ /* 0x000fe20007800000 */
[----:B------:R-:W-:-:S03]  /*1b50*/  FMUL R71, R29, UR30 ;  /* 0x0000001e1d477c20 */ /* 0x000fc60008400000 */
[----:B------:R-:W-:Y:S02]  /*1b60*/  FMNMX R69, R73, R22, !PT ;  /* 0x0000001649457209 */ /* 0x000fe40007800000 */
[----:B------:R-:W-:Y:S02]  /*1b70*/  FSEL R75, R75, -INF , !P5 ;  /* 0xff8000004b4b7808 */ /* 0x000fe40006800000 */
[----:B------:R-:W-:Y:S01]  /*1b80*/  FMNMX R22, R44, R69, !PT ;  /* 0x000000452c167209 */ /* 0x000fe20007800000 */
[----:B------:R-:W-:Y:S01]  /*1b90*/  FMUL R69, R32, UR30 ;  /* 0x0000001e20457c20 */ /* 0x000fe20008400000 */
[----:B------:R-:W-:Y:S02]  /*1ba0*/  FSEL R71, R71, -INF , !P4 ;  /* 0xff80000047477808 */ /* 0x000fe40006000000 */
[----:B------:R-:W-:Y:S01]  /*1bb0*/  FMNMX R22, R75, R22, !PT ;  /* 0x000000164b167209 */ /* 0x000fe20007800000 */
[----:B------:R-:W-:Y:S01]  /*1bc0*/  FMUL R29, R33, UR30 ;  /* 0x0000001e211d7c20 */ /* 0x000fe20008400000 */
[----:B------:R-:W-:-:S02]  /*1bd0*/  FSEL R69, R69, -INF , !P3 ;  /* 0xff80000045457808 */ /* 0x000fc40005800000 */
[----:B------:R-:W-:Y:S02]  /*1be0*/  FMNMX R22, R71, R22, !PT ;  /* 0x0000001647167209 */ /* 0x000fe40007800000 */
[----:B------:R-:W-:Y:S02]  /*1bf0*/  FSEL R29, R29, -INF , !P2 ;  /* 0xff8000001d1d7808 */ /* 0x000fe40005000000 */
[----:B------:R-:W-:Y:S01]  /*1c00*/  FMNMX R22, R69, R22, !PT ;  /* 0x0000001645167209 */ /* 0x000fe20007800000 */
[----:B------:R-:W-:Y:S01]  /*1c10*/  FMUL R33, R37, UR30 ;  /* 0x0000001e25217c20 */ /* 0x000fe20008400000 */
[----:B------:R-:W-:Y:S02]  /*1c20*/  FSEL R37, R36, -INF , !P1 ;  /* 0xff80000024257808 */ /* 0x000fe40004800000 */
[----:B------:R-:W-:Y:S02]  /*1c30*/  FMNMX R22, R29, R22, !PT ;  /* 0x000000161d167209 */ /* 0x000fe40007800000 */
[----:B------:R-:W-:-:S02]  /*1c40*/  FSEL R33, R33, -INF , !P0 ;  /* 0xff80000021217808 */ /* 0x000fc40004000000 */
[----:B------:R-:W-:-:S04]  /*1c50*/  FMNMX R22, R37, R22, !PT ;  /* 0x0000001625167209 */ /* 0x000fc80007800000 */
[----:B------:R-:W-:-:S05]  /*1c60*/  FMNMX R28, R33, R22, !PT ;  /* 0x00000016211c7209 */ /* 0x000fca0007800000 */
[----:B------:R-:W0:Y:S02]  /*1c70*/  SHFL.BFLY PT, R77, R28, 0x2, 0x1f ;  /* 0x0c401f001c4d7f89 */ /* 0x000e2400000e0000 */
        /* <DEDUP_REMOVED lines=8> */
[--C-:B------:R-:W-:Y:S01]  /*1d00*/  FADD R49, R49, -R22.reuse ;  /* 0x8000001631317221 */ /* 0x100fe20000000000 */
[----:B------:R-:W-:Y:S01]  /*1d10*/  FMUL R77, R40, 1.4426950216293334961 ;  /* 0x3fb8aa3b284d7820 */ /* 0x000fe20000400000 */
[--C-:B------:R-:W-:Y:S01]  /*1d20*/  FADD R54, R54, -R22.reuse ;  /* 0x8000001636367221 */ /* 0x100fe20000000000 */
[----:B------:R0:W-:Y:S01]  /*1d30*/  MUFU.EX2 R40, R25 ;  /* 0x0000001900287308 */ /* 0x0001e20000000800 */
[--C-:B------:R-:W-:Y:S01]  /*1d40*/  FADD R53, R53, -R22.reuse ;  /* 0x8000001635357221 */ /* 0x100fe20000000000 */
[--C-:B------:R-:W-:Y:S01]  /*1d50*/  FADD R71, R71, -R22.reuse ;  /* 0x8000001647477221 */ /* 0x100fe20000000000 */
[----:B------:R-:W-:Y:S01]  /*1d60*/  FMUL R42, R47, 1.4426950216293334961 ;  /* 0x3fb8aa3b2f2a7820 */ /* 0x000fe20000400000 */
[----:B------:R-:W-:Y:S01]  /*1d70*/  FMUL R47, R49, 1.4426950216293334961 ;  /* 0x3fb8aa3b312f7820 */ /* 0x000fe20000400000 */
[--C-:B------:R-:W-:Y:S01]  /*1d80*/  FADD R73, R73, -R22.reuse ;  /* 0x8000001649497221 */ /* 0x100fe20000000000 */
[----:B------:R-:W-:Y:S01]  /*1d90*/  FMUL R49, R54, 1.4426950216293334961 ;  /* 0x3fb8aa3b36317820 */ /* 0x000fe20000400000 */
[--C-:B0-----:R-:W-:Y:S01]  /*1da0*/  FADD R25, R44, -R22.reuse ;  /* 0x800000162c197221 */ /* 0x101fe20000000000 */
[----:B------:R-:W-:Y:S01]  /*1db0*/  FMUL R54, R53, 1.4426950216293334961 ;  /* 0x3fb8aa3b35367820 */ /* 0x000fe20000400000 */
[----:B------:R-:W-:Y:S01]  /*1dc0*/  FMUL R28, R71, 1.4426950216293334961 ;  /* 0x3fb8aa3b471c7820 */ /* 0x000fe20000400000 */
[----:B------:R-:W-:Y:S01]  /*1dd0*/  FMUL R73, R73, 1.4426950216293334961 ;  /* 0x3fb8aa3b49497820 */ /* 0x000fe20000400000 */
[----:B------:R-:W-:Y:S01]  /*1de0*/  FMUL R53, R25, 1.4426950216293334961 ;  /* 0x3fb8aa3b19357820 */ /* 0x000fe20000400000 */
[----:B------:R-:W-:Y:S01]  /*1df0*/  F2FP.F16.F32.PACK_AB R25, R31, R26 ;  /* 0x0000001a1f19723e */ /* 0x000fe200000000ff */
[--C-:B------:R-:W-:Y:S01]  /*1e00*/  FADD R26, R69, -R22.reuse ;  /* 0x80000016451a7221 */ /* 0x100fe20000000000 */
[--C-:B------:R-:W-:Y:S01]  /*1e10*/  FADD R29, R29, -R22.reuse ;  /* 0x800000161d1d7221 */ /* 0x100fe20000000000 */
[--C-:B------:R-:W-:Y:S01]  /*1e20*/  FADD R27, R27, -R22.reuse ;  /* 0x800000161b1b7221 */ /* 0x100fe20000000000 */
[----:B------:R0:W-:Y:S01]  /*1e30*/  MUFU.EX2 R69, R28 ;  /* 0x0000001c00457308 */ /* 0x0001e20000000800 */
[--C-:B------:R-:W-:Y:S01]  /*1e40*/  FADD R45, R45, -R22.reuse ;  /* 0x800000162d2d7221 */ /* 0x100fe20000000000 */
[--C-:B------:R-:W-:Y:S01]  /*1e50*/  FADD R75, R75, -R22.reuse ;  /* 0x800000164b4b7221 */ /* 0x100fe20000000000 */
[--C-:B------:R-:W-:Y:S01]  /*1e60*/  FADD R33, R33, -R22.reuse ;  /* 0x8000001621217221 */ /* 0x100fe20000000000 */
[----:B------:R-:W-:Y:S01]  /*1e70*/  FADD R37, R37, -R22 ;  /* 0x8000001625257221 */ /* 0x000fe20000000000 */
[----:B------:R-:W-:-:S03]  /*1e80*/  FMUL R24, R27, 1.4426950216293334961 ;  /* 0x3fb8aa3b1b187820 */ /* 0x000fc60000400000 */
[----:B------:R1:W-:Y:S01]  /*1e90*/  MUFU.EX2 R44, R73 ;  /* 0x00000049002c7308 */ /* 0x0003e20000000800 */
[----:B0-----:R-:W-:Y:S01]  /*1ea0*/  FADD R28, -R22, R21 ;  /* 0x00000015161c7221 */ /* 0x001fe20000000100 */
[----:B------:R-:W-:Y:S01]  /*1eb0*/  FMUL R45, R45, 1.4426950216293334961 ;  /* 0x3fb8aa3b2d2d7820 */ /* 0x000fe20000400000 */
[----:B------:R-:W-:Y:S02]  /*1ec0*/  FMUL R66, R75, 1.4426950216293334961 ;  /* 0x3fb8aa3b4b427820 */ /* 0x000fe40000400000 */
[----:B------:R-:W-:Y:S01]  /*1ed0*/  FMUL R28, R28, 1.4426950216293334961 ;  /* 0x3fb8aa3b1c1c7820 */ /* 0x000fe20000400000 */
[----:B-1----:R-:W-:Y:S01]  /*1ee0*/  FMUL R73, R29, 1.4426950216293334961 ;  /* 0x3fb8aa3b1d497820 */ /* 0x002fe20000400000 */
[----:B------:R-:W-:Y:S01]  /*1ef0*/  F2FP.F16.F32.PACK_AB R29, R46, R35 ;  /* 0x000000232e1d723e */ /* 0x000fe200000000ff */
[----:B------:R-:W-:Y:S01]  /*1f00*/  FMUL R46, R33, 1.4426950216293334961 ;  /* 0x3fb8aa3b212e7820 */ /* 0x000fe20000400000 */
[----:B------:R-:W-:Y:S01]  /*1f10*/  FMUL R26, R26, 1.4426950216293334961 ;  /* 0x3fb8aa3b1a1a7820 */ /* 0x000fe20000400000 */
[----:B------:R-:W-:Y:S01]  /*1f20*/  FMUL R37, R37, 1.4426950216293334961 ;  /* 0x3fb8aa3b25257820 */ /* 0x000fe20000400000 */
[----:B------:R-:W-:Y:S01]  /*1f30*/  F2FP.F16.F32.PACK_AB R31, R43, R52 ;  /* 0x000000342b1f723e */ /* 0x000fe200000000ff */
[----:B------:R-:W-:Y:S01]  /*1f40*/  MUFU.EX2 R24, R24 ;  /* 0x0000001800187308 */ /* 0x000fe20000000800 */
[----:B------:R-:W-:-:S07]  /*1f50*/  F2FP.F16.F32.PACK_AB R27, R48, R39 ;  /* 0x00000027301b723e */ /* 0x000fce00000000ff */
[----:B------:R-:W0:Y:S01]  /*1f60*/  MUFU.EX2 R43, R28 ;  /* 0x0000001c002b7308 */ /* 0x000e220000000800 */
[----:B------:R-:W-:-:S07]  /*1f70*/  USHF.L.U32 UR10, UR29, 0x4, URZ ;  /* 0x000000041d0a7899 */ /* 0x000fce000800063f */
[----:B------:R-:W1:Y:S08]  /*1f80*/  MUFU.EX2 R77, R77 ;  /* 0x0000004d004d7308 */ /* 0x000e700000000800 */
[----:B------:R-:W2:Y:S08]  /*1f90*/  MUFU.EX2 R45, R45 ;  /* 0x0000002d002d7308 */ /* 0x000eb00000000800 */
[----:B------:R-:W-:Y:S08]  /*1fa0*/  MUFU.EX2 R42, R42 ;  /* 0x0000002a002a7308 */ /* 0x000ff00000000800 */
[----:B------:R-:W3:Y:S08]  /*1fb0*/  MUFU.EX2 R47, R47 ;  /* 0x0000002f002f7308 */ /* 0x000ef00000000800 */
[----:B------:R-:W-:Y:S08]  /*1fc0*/  MUFU.EX2 R49, R49 ;  /* 0x0000003100317308 */ /* 0x000ff00000000800 */
[----:B------:R-:W4:Y:S08]  /*1fd0*/  MUFU.EX2 R54, R54 ;  /* 0x0000003600367308 */ /* 0x000f300000000800 */
[----:B------:R-:W5:Y:S08]  /*1fe0*/  MUFU.EX2 R53, R53 ;  /* 0x0000003500357308 */ /* 0x000f700000000800 */
[----:B------:R-:W5:Y:S08]  /*1ff0*/  MUFU.EX2 R66, R66 ;  /* 0x0000004200427308 */ /* 0x000f700000000800 */
[----:B------:R-:W-:Y:S08]  /*2000*/  MUFU.EX2 R48, R26 ;  /* 0x0000001a00307308 */ /* 0x000ff00000000800 */
[----:B------:R-:W5:Y:S08]  /*2010*/  MUFU.EX2 R73, R73 ;  /* 0x0000004900497308 */ /* 0x000f700000000800 */
[----:B------:R2:W-:Y:S08]  /*2020*/  MUFU.EX2 R21, R37 ;  /* 0x0000002500157308 */ /* 0x0005f00000000800 */
[----:B------:R-:W5:Y:S01]  /*2030*/  MUFU.EX2 R46, R46 ;  /* 0x0000002e002e7308 */ /* 0x000f620000000800 */
[----:B------:R-:W-:Y:S01]  /*2040*/  ULOP3.LUT UR10, UR10, 0x40, URZ, 0xc0, !UPT ;  /* 0x000000400a0a7892 */ /* 0x000fe2000f8ec03f */
[-C--:B0-----:R-:W-:Y:S01]  /*2050*/  FMUL R56, R56, R43.reuse ;  /* 0x0000002b38387220 */ /* 0x081fe20000400000 */
[----:B------:R-:W-:-:S02]  /*2060*/  FMUL R57, R57, R43 ;  /* 0x0000002b39397220 */ /* 0x000fc40000400000 */
[----:B------:R-:W-:Y:S01]  /*2070*/  ULEA.HI UR10, UR20, UR10, URZ, 0x1c ;  /* 0x0000000a140a7291 */ /* 0x000fe2000f8fe03f */
[----:B-1----:R-:W-:Y:S01]  /*2080*/  FADD R71, R24, R77 ;  /* 0x0000004d18477221 */ /* 0x002fe20000000000 */
[----:B------:R-:W-:Y:S02]  /*2090*/  F2FP.F16.F32.PACK_AB R35, R55, R30 ;  /* 0x0000001e3723723e */ /* 0x000fe400000000ff */
[----:B--2---:R-:W-:Y:S02]  /*20a0*/  F2FP.F16.F32.PACK_AB R37, R61, R34 ;  /* 0x000000223d25723e */ /* 0x004fe400000000ff */
[----:B------:R-:W-:Y:S01]  /*20b0*/  F2FP.F16.F32.PACK_AB R39, R38, R67 ;  /* 0x000000432627723e */ /* 0x000fe200000000ff */
[----:B------:R-:W-:Y:S01]  /*20c0*/  ULOP3.LUT UR10, UR10, 0x3fff, URZ, 0xc0, !UPT ;  /* 0x00003fff0a0a7892 */ /* 0x000fe2000f8ec03f */
[----:B------:R-:W-:Y:S02]  /*20d0*/  F2FP.F16.F32.PACK_AB R24, R77, R24 ;  /* 0x000000184d18723e */ /* 0x000fe400000000ff */
[----:B------:R-:W-:-:S02]  /*20e0*/  F2FP.F16.F32.PACK_AB R33, R51, R50 ;  /* 0x000000323321723e */ /* 0x000fc400000000ff */
[----:B------:R-:W-:Y:S02]  /*20f0*/  F2FP.F16.F32.PACK_AB R26, R45, R40 ;  /* 0x000000282d1a723e */ /* 0x000fe400000000ff */
[----:B---3--:R-:W-:Y:S02]  /*2100*/  F2FP.F16.F32.PACK_AB R28, R47, R42 ;  /* 0x0000002a2f1c723e */ /* 0x008fe400000000ff */
[----:B----4-:R-:W-:Y:S02]  /*2110*/  F2FP.F16.F32.PACK_AB R30, R54, R49 ;  /* 0x00000031361e723e */ /* 0x010fe400000000ff */
[----:B-----5:R-:W-:Y:S02]  /*2120*/  F2FP.F16.F32.PACK_AB R32, R53, R44 ;  /* 0x0000002c3520723e */ /* 0x020fe400000000ff */
[----:B------:R-:W-:Y:S02]  /*2130*/  F2FP.F16.F32.PACK_AB R34, R69, R66 ;  /* 0x000000424522723e */ /* 0x000fe400000000ff */
[----:B------:R-:W-:-:S02]  /*2140*/  F2FP.F16.F32.PACK_AB R36, R73, R48 ;  /* 0x000000304924723e */ /* 0x000fc400000000ff */
[----:B------:R-:W-:Y:S01]  /*2150*/  F2FP.F16.F32.PACK_AB R38, R46, R21 ;  /* 0x000000152e26723e */ /* 0x000fe200000000ff */
[----:B------:R-:W-:Y:S06]  /*2160*/  BAR.SYNC.DEFER_BLOCKING 0x0 ;  /* 0x0000000000007b1d */ /* 0x000fec0000010000 */
[----:B------:R-:W-:Y:S01]  /*2170*/  UMOV UR18, UR10 ;  /* 0x0000000a00127c82 */ /* 0x000fe20008000000 */
[----:B------:R-:W-:Y:S01]  /*2180*/  UMOV UR19, 0x40000000 ;  /* 0x4000000000137882 */ /* 0x000fe20000000000 */
[----:B------:R-:W-:-:S06]  /*2190*/  WARPGROUP.ARRIVE ;  /* 0x00000000000079c5 */ /* 0x000fcc0000000000 */
[----:B------:R-:W-:Y:S01]  /*21a0*/  HGMMA.64x8x16.F32 R56, R24, gdesc[UR16], R56 ;  /* 0x0000001018387df0 */ /* 0x000fe20008700838 */
[----:B------:R-:W-:-:S03]  /*21b0*/  UIADD3 UR12, UP0, UR10, 0x2, URZ ;  /* 0x000000020a0c7890 */ /* 0x000fc6000ff1e03f */
[----:B------:R-:W-:Y:S02]  /*21c0*/  UMOV UR10, URZ ;  /* 0x0000003f000a7c82 */ /* 0x000fe40008000000 */
[----:B------:R-:W-:Y:S02]  /*21d0*/  UIADD3.X UR13, UR10, 0x40000000, URZ, UP0, !UPT ;  /* 0x400000000a0d7890 */ /* 0x000fe400087fe43f */
[----:B------:R-:W-:Y:S01]  /*21e0*/  UMOV UR18, UR12 ;  /* 0x0000000c00127c82 */ /* 0x000fe20008000000 */
[----:B------:R-:W-:-:S04]  /*21f0*/  FADD R40, R40, R71 ;  /* 0x0000004728287221 */ /* 0x000fc80000000000 */
[----:B------:R-:W-:Y:S01]  /*2200*/  UMOV UR19, UR13 ;  /* 0x0000000d00137c82 */ /* 0x000fe20008000000 */
[----:B------:R-:W-:-:S04]  /*2210*/  FADD R45, R45, R40 ;  /* 0x000000282d2d7221 */ /* 0x000fc80000000000 */
[----:B------:R-:W-:-:S04]  /*2220*/  FADD R42, R42, R45 ;  /* 0x0000002d2a2a7221 */ /* 0x000fc80000000000 */
[----:B------:R-:W-:Y:S01]  /*2230*/  FADD R42, R47, R42 ;  /* 0x0000002a2f2a7221 */ /* 0x000fe20000000000 */
[----:B------:R-:W-:Y:S03]  /*2240*/  HGMMA.64x8x16.F32 R56, R28, gdesc[UR16], R56 ;  /* 0x000000101c387df0 */ /* 0x000fe60008700838 */
[----:B------:R-:W-:-:S04]  /*2250*/  FADD R49, R49, R42 ;  /* 0x0000002a31317221 */ /* 0x000fc80000000000 */
[----:B------:R-:W-:-:S04]  /*2260*/  FADD R49, R54, R49 ;  /* 0x0000003136317221 */ /* 0x000fc80000000000 */
[----:B------:R-:W-:Y:S01]  /*2270*/  FADD R44, R44, R49 ;  /* 0x000000312c2c7221 */ /* 0x000fe20000000000 */
[----:B------:R-:W-:-:S03]  /*2280*/  UIADD3.64 UR26, UR18, 0x2, URZ ;  /* 0x00000002121a7897 */ /* 0x000fc6000fffe03f */
[----:B------:R-:W-:-:S04]  /*2290*/  FADD R53, R53, R44 ;  /* 0x0000002c35357221 */ /* 0x000fc80000000000 */
[----:B------:R-:W-:-:S04]  /*22a0*/  FADD R66, R66, R53 ;  /* 0x0000003542427221 */ /* 0x000fc80000000000 */
[----:B------:R-:W-:-:S04]  /*22b0*/  FADD R69, R69, R66 ;  /* 0x0000004245457221 */ /* 0x000fc80000000000 */
[----:B------:R-:W-:-:S04]  /*22c0*/  FADD R48, R48, R69 ;  /* 0x0000004530307221 */ /* 0x000fc80000000000 */
[----:B------:R-:W-:Y:S01]  /*22d0*/  FADD R48, R73, R48 ;  /* 0x0000003049307221 */ /* 0x000fe20000000000 */
[----:B------:R-:W-:Y:S03]  /*22e0*/  HGMMA.64x8x16.F32 R56, R32, gdesc[UR24], R56 ;  /* 0x0000001820387df0 */ /* 0x000fe60008700838 */
[----:B------:R-:W-:-:S04]  /*22f0*/  FADD R21, R21, R48 ;  /* 0x0000003015157221 */ /* 0x000fc80000000000 */
[----:B------:R-:W-:-:S05]  /*2300*/  FADD R21, R46, R21 ;  /* 0x000000152e157221 */ /* 0x000fca0000000000 */
[----:B------:R-:W0:Y:S01]  /*2310*/  SHFL.BFLY PT, R40, R21, 0x2, 0x1f ;  /* 0x0c401f0015287f89 */ /* 0x000e2200000e0000 */
[----:B------:R-:W-:Y:S02]  /*2320*/  UIADD3.64 UR18, UR18, 0x4, URZ ;  /* 0x0000000412127897 */ /* 0x000fe4000fffe03f */
[----:B------:R-:W-:-:S04]  /*2330*/  UIADD3 UR8, UP0, UR8, 0x40, URZ ;  /* 0x0000004008087890 */ /* 0x000fc8000ff1e03f */
[----:B------:R-:W-:Y:S02]  /*2340*/  UIADD3.X UR9, URZ, UR9, URZ, UP0, !UPT ;  /* 0x000000093f097290 */ /* 0x000fe400087fe43f */
[----:B------:R-:W-:Y:S01]  /*2350*/  UISETP.GE.U32.AND UP0, UPT, UR8, UR28, UPT ;  /* 0x0000001c0800728c */ /* 0x000fe2000bf06070 */
[----:B------:R-:W-:Y:S01]  /*2360*/  HGMMA.64x8x16.F32 R56, R36, gdesc[UR16], R56, gsb0 ;  /* 0x0000001024387df0 */ /* 0x000fe20008000838 */
[----:B0-----:R-:W-:-:S05]  /*2370*/  FADD R42, R21, R40 ;  /* 0x00000028152a7221 */ /* 0x001fca0000000000 */
[----:B------:R-:W0:Y:S01]  /*2380*/  SHFL.BFLY PT, R45, R42, 0x1, 0x1f ;  /* 0x0c201f002a2d7f89 */ /* 0x000e2200000e0000 */
[----:B------:R-:W-:-:S06]  /*2390*/  UISETP.GE.U32.AND.EX UP0, UPT, UR9, URZ, UPT, UP0 ;  /* 0x0000003f0900728c */ /* 0x000fcc000bf06100 */
[----:B------:R-:W-:Y:S01]  /*23a0*/  PLOP3.LUT P0, PT, PT, PT, UP0, 0x80, 0x0 ;  /* 0x000000000000781c */ /* 0x000fe20003f0f008 */
[----:B------:R-:W-:Y:S02]  /*23b0*/  ULEA UR7, UR11, UR7, 0x6 ;  /* 0x000000070b077291 */ /* 0x000fe4000f8e303f */
[----:B------:R-:W-:Y:S01]  /*23c0*/  ULEA UR6, UR21, UR6, 0x6 ;  /* 0x0000000615067291 */ /* 0x000fe2000f8e303f */
[----:B------:R-:W-:Y:S02]  /*23d0*/  IMAD.MOV.U32 R21, RZ, RZ, R22 ;  /* 0x000000ffff157224 */ /* 0x000fe400078e0016 */
[----:B0-----:R-:W-:-:S04]  /*23e0*/  FADD R40, R42, R45 ;  /* 0x0000002d2a287221 */ /* 0x001fc80000000000 */
[----:B------:R-:W-:Y:S01]  /*23f0*/  FFMA R2, R43, R2, R40 ;  /* 0x000000022b027223 */ /* 0x000fe20000000028 */
[----:B------:R-:W-:Y:S01]  /*2400*/  IMAD.MOV.U32 R40, RZ, RZ, R22 ;  /* 0x000000ffff287224 */ /* 0x000fe200078e0016 */
[----:B------:R-:W-:Y:S02]  /*2410*/  WARPGROUP.DEPBAR.LE gsb0, 0x0 ;  /* 0x00008000000079c5 */ /* 0x000fe40000010000 */
[----:B------:R-:W-:Y:S01]  /*2420*/  IMAD.MOV.U32 R22, RZ, RZ, R41 ;  /* 0x000000ffff167224 */ /* 0x000fe200078e0029 */
[----:B------:R-:W-:Y:S06]  /*2430*/  @!P0 BRA `(.L_x_1) ;  /* 0xffffffe400488947 */ /* 0x000fec000383ffff */
.L_x_0:
[C---:B--2---:R-:W-:Y:S01]  /*2440*/  IMAD.SHL.U32 R3, R6.reuse, 0x40, RZ ;  /* 0x0000004006037824 */ /* 0x044fe200078e00ff */
[C---:B------:R-:W-:Y:S01]  /*2450*/  LOP3.LUT R4, R6.reuse, 0x3f, RZ, 0xc0, !PT ;  /* 0x0000003f06047812 */ /* 0x040fe200078ec0ff */
[----:B------:R-:W-:Y:S01]  /*2460*/  IMAD.MOV.U32 R15, RZ, RZ, R2 ;  /* 0x000000ffff0f7224 */ /* 0x000fe200078e0002 */
[C---:B------:R-:W-:Y:S01]  /*2470*/  LOP3.LUT R9, R6.reuse, 0xc0, RZ, 0xc0, !PT ;  /* 0x000000c006097812 */ /* 0x040fe200078ec0ff */
[C---:B------:R-:W-:Y:S01]  /*2480*/  IMAD.SHL.U32 R7, R6.reuse, 0x8, RZ ;  /* 0x0000000806077824 */ /* 0x040fe200078e00ff */
[----:B------:R-:W-:Y:S01]  /*2490*/  LOP3.LUT R3, R3, 0x600, RZ, 0xc0, !PT ;  /* 0x0000060003037812 */ /* 0x000fe200078ec0ff */
[----:B------:R-:W-:Y:S01]  /*24a0*/  IMAD.SHL.U32 R8, R6, 0x4, RZ ;  /* 0x0000000406087824 */ /* 0x000fe200078e00ff */
[----:B------:R-:W-:Y:S01]  /*24b0*/  ISETP.NE.U32.AND P0, PT, R9, RZ, PT ;  /* 0x000000ff0900720c */ /* 0x000fe20003f05070 */
[----:B------:R-:W-:Y:S01]  /*24c0*/  IMAD.U32 R9, RZ, RZ, UR29 ;  /* 0x0000001dff097e24 */ /* 0x000fe2000f8e00ff */
[----:B------:R-:W-:Y:S01]  /*24d0*/  FSETP.GT.AND P2, PT, |R15|, 8.50705917302346158658e+37, PT ;  /* 0x7e8000000f00780b */ /* 0x000fe20003f44200 */
[----:B------:R-:W-:Y:S01]  /*24e0*/  IMAD R4, R4, 0x4, R3 ;  /* 0x0000000404047824 */ /* 0x000fe200078e0203 */
[----:B------:R-:W-:Y:S01]  /*24f0*/  SHF.R.U32.HI R3, RZ, 0x2, R6 ;  /* 0x00000002ff037819 */ /* 0x000fe20000011606 */
[----:B------:R-:W-:Y:S01]  /*2500*/  IMAD.MOV.U32 R20, RZ, RZ, R0 ;  /* 0x000000ffff147224 */ /* 0x000fe200078e0000 */
[----:B------:R-:W-:Y:S01]  /*2510*/  LOP3.LUT R7, R7, 0x38, RZ, 0xc0, !PT ;  /* 0x0000003807077812 */ /* 0x000fe200078ec0ff */
[----:B------:R-:W-:Y:S01]  /*2520*/  FMUL R0, R59, 0.25 ;  /* 0x3e8000003b007820 */ /* 0x000fe20000400000 */
[----:B------:R-:W-:Y:S01]  /*2530*/  LOP3.LUT R4, R4, 0x20, R3, 0x78, !PT ;  /* 0x0000002004047812 */ /* 0x000fe200078e7803 */
[----:B------:R-:W-:Y:S01]  /*2540*/  FMUL R11, R56, 0.25 ;  /* 0x3e800000380b7820 */ /* 0x000fe20000400000 */
[----:B------:R-:W-:Y:S01]  /*2550*/  LOP3.LUT R8, R8, 0xc0, RZ, 0xc0, !PT ;  /* 0x000000c008087812 */ /* 0x000fe200078ec0ff */
[----:B------:R-:W-:Y:S01]  /*2560*/  IMAD.MOV.U32 R14, RZ, RZ, 0x3dc6b27f ;  /* 0x3dc6b27fff0e7424 */ /* 0x000fe200078e00ff */
[----:B------:R-:W-:Y:S01]  /*2570*/  LOP3.LUT R2, R4, 0x2, R9, 0xf8, !PT ;  /* 0x0000000204027812 */ /* 0x000fe200078ef809 */
[C---:B------:R-:W-:Y:S01]  /*2580*/  FMUL R4, R15.reuse, 8388608 ;  /* 0x4b0000000f047820 */ /* 0x040fe20000400000 */
[----:B------:R-:W-:Y:S01]  /*2590*/  FSETP.GEU.AND P3, PT, R15, 1.175494350822287508e-38, PT ;  /* 0x008000000f00780b */ /* 0x000fe20003f6e000 */
[----:B------:R-:W-:Y:S01]  /*25a0*/  BAR.SYNC.DEFER_BLOCKING 0x0 ;  /* 0x0000000000007b1d */ /* 0x000fe20000010000 */
[----:B------:R-:W-:Y:S01]  /*25b0*/  IADD3 R3, R8, UR23, R7 ;  /* 0x0000001708037c10 */ /* 0x000fe2000fffe007 */
[----:B------:R-:W-:Y:S01]  /*25c0*/  FMUL R7, R58, 0.25 ;  /* 0x3e8000003a077820 */ /* 0x000fe20000400000 */
[----:B------:R-:W-:Y:S01]  /*25d0*/  FSETP.GT.AND P1, PT, |R20|, 8.50705917302346158658e+37, PT ;  /* 0x7e8000001400780b */ /* 0x000fe20003f24200 */
[----:B------:R-:W-:Y:S01]  /*25e0*/  FMUL R8, R57, 0.25 ;  /* 0x3e80000039087820 */ /* 0x000fe20000400000 */
[----:B------:R-:W-:Y:S01]  /*25f0*/  FSEL R4, R4, R15, !P3 ;  /* 0x0000000f04047208 */ /* 0x000fe20005800000 */
[----:B------:R-:W-:Y:S01]  /*2600*/  IMAD.SHL.U32 R17, R6, 0x20, RZ ;  /* 0x0000002006117824 */ /* 0x000fe200078e00ff */
[C---:B------:R-:W-:Y:S01]  /*2610*/  FSETP.GEU.AND P5, PT, |R15|.reuse, 1.175494350822287508e-38, PT ;  /* 0x008000000f00780b */ /* 0x040fe20003fae200 */
[----:B------:R-:W-:Y:S01]  /*2620*/  @P2 FMUL R15, R15, 0.25 ;  /* 0x3e8000000f0f2820 */ /* 0x000fe20000400000 */
[----:B------:R-:W-:Y:S01]  /*2630*/  FSEL R16, R0, R59, P1 ;  /* 0x0000003b00107208 */ /* 0x000fe20000800000 */
[----:B------:R-:W-:Y:S01]  /*2640*/  VIADD R0, R4, 0xc0cafb0d ;  /* 0xc0cafb0d04007836 */ /* 0x000fe20000000000 */
[----:B------:R-:W-:Y:S01]  /*2650*/  FSEL R58, R7, R58, P1 ;  /* 0x0000003a073a7208 */ /* 0x000fe20000800000 */
[----:B------:R-:W-:Y:S01]  /*2660*/  FMUL R7, R20, 8388608 ;  /* 0x4b00000014077820 */ /* 0x000fe20000400000 */
[----:B------:R-:W-:Y:S01]  /*2670*/  FSEL R18, R8, R57, P2 ;  /* 0x0000003908127208 */ /* 0x000fe20001000000 */
[----:B------:R-:W0:Y:S01]  /*2680*/  LDC.64 R26, c[0x0][0x228] ;  /* 0x00008a00ff1a7b82 */ /* 0x000e220000000a00 */
[----:B------:R-:W-:Y:S01]  /*2690*/  FSEL R56, R11, R56, P2 ;  /* 0x000000380b387208 */ /* 0x000fe20001000000 */
[----:B------:R-:W-:Y:S01]  /*26a0*/  ULDC.64 UR4, c[0x0][0x270] ;  /* 0x00009c0000047ab9 */ /* 0x000fe20000000a00 */
[C---:B------:R-:W-:Y:S01]  /*26b0*/  FSETP.GEU.AND P4, PT, R20.reuse, 1.175494350822287508e-38, PT ;  /* 0x008000001400780b */ /* 0x040fe20003f8e000 */
[----:B------:R-:W-:Y:S01]  /*26c0*/  UIMAD UR4, UR22, UR4, URZ ;  /* 0x00000004160472a4 */ /* 0x000fe2000f8e023f */
[----:B------:R-:W-:Y:S01]  /*26d0*/  FSETP.GEU.AND P2, PT, |R20|, 1.175494350822287508e-38, PT ;  /* 0x008000001400780b */ /* 0x000fe20003f4e200 */
[----:B------:R-:W-:Y:S01]  /*26e0*/  @!P5 FMUL R15, R15, 16777216 ;  /* 0x4b8000000f0fd820 */ /* 0x000fe20000400000 */
[----:B------:R-:W-:Y:S01]  /*26f0*/  LOP3.LUT R9, R0, 0xff800000, RZ, 0xc0, !PT ;  /* 0xff80000000097812 */ /* 0x000fe200078ec0ff */
[----:B------:R-:W-:Y:S01]  /*2700*/  @!P5 FMUL R18, R18, 16777216 ;  /* 0x4b8000001212d820 */ /* 0x000fe20000400000 */
[----:B------:R-:W-:Y:S01]  /*2710*/  FSEL R0, R7, R20, !P4 ;  /* 0x0000001407007208 */ /* 0x000fe20006000000 */
[----:B------:R-:W-:Y:S01]  /*2720*/  @P1 FMUL R20, R20, 0.25 ;  /* 0x3e80000014141820 */ /* 0x000fe20000400000 */
[----:B------:R-:W-:Y:S01]  /*2730*/  I2FP.F32.S32 R8, R9 ;  /* 0x0000000900087245 */ /* 0x000fe20000201400 */
[----:B------:R-:W1:Y:S01]  /*2740*/  MUFU.RCP R15, R15 ;  /* 0x0000000f000f7308 */ /* 0x000e620000001000 */
[----:B------:R-:W-:Y:S01]  /*2750*/  IADD3 R10, R0, -0x3f3504f3, RZ ;  /* 0xc0cafb0d000a7810 */ /* 0x000fe20007ffe0ff */
[----:B------:R-:W-:Y:S01]  /*2760*/  IMAD.IADD R9, R4, 0x1, -R9 ;  /* 0x0000000104097824 */ /* 0x000fe200078e0a09 */
[----:B------:R-:W-:Y:S01]  /*2770*/  FSEL R7, RZ, -23, P3 ;  /* 0xc1b80000ff077808 */ /* 0x000fe20001800000 */
[----:B------:R-:W-:Y:S01]  /*2780*/  @!P5 FMUL R56, R56, 16777216 ;  /* 0x4b8000003838d820 */ /* 0x000fe20000400000 */
[----:B------:R-:W-:Y:S01]  /*2790*/  LOP3.LUT R11, R10, 0xff800000, RZ, 0xc0, !PT ;  /* 0xff8000000a0b7812 */ /* 0x000fe200078ec0ff */
[----:B------:R-:W-:Y:S01]  /*27a0*/  @!P2 FMUL R20, R20, 16777216 ;  /* 0x4b8000001414a820 */ /* 0x000fe20000400000 */
[----:B------:R-:W-:Y:S01]  /*27b0*/  FADD R9, R9, -1 ;  /* 0xbf80000009097421 */ /* 0x000fe20000000000 */
[----:B------:R-:W-:Y:S01]  /*27c0*/  FFMA.FTZ R8, R8, 1.1920928955078125e-07, R7 ;  /* 0x3400000008087823 */ /* 0x000fe20000010007 */
[----:B------:R-:W-:Y:S01]  /*27d0*/  I2FP.F32.S32 R12, R11 ;  /* 0x0000000b000c7245 */ /* 0x000fe20000201400 */
[----:B------:R-:W-:Y:S01]  /*27e0*/  IMAD.IADD R10, R0, 0x1, -R11 ;  /* 0x00000001000a7824 */ /* 0x000fe200078e0a0b */
[----:B------:R2:W3:Y:S01]  /*27f0*/  MUFU.RCP R13, R20 ;  /* 0x00000014000d7308 */ /* 0x0004e20000001000 */
[----:B------:R-:W-:Y:S01]  /*2800*/  FSEL R7, RZ, -23, P4 ;  /* 0xc1b80000ff077808 */ /* 0x000fe20002000000 */
[----:B------:R-:W-:Y:S01]  /*2810*/  @!P2 FMUL R16, R16, 16777216 ;  /* 0x4b8000001010a820 */ /* 0x000fe20000400000 */
[----:B------:R-:W-:Y:S01]  /*2820*/  FADD R11, R10, -1 ;  /* 0xbf8000000a0b7421 */ /* 0x000fe20000000000 */
[-C--:B------:R-:W-:Y:S01]  /*2830*/  FFMA.FTZ R10, R9, R14.reuse, -0.16845393180847167969 ;  /* 0xbe2c7f30090a7423 */ /* 0x080fe2000001000e */
[----:B------:R-:W-:Y:S01]  /*2840*/  @!P2 FMUL R58, R58, 16777216 ;  /* 0x4b8000003a3aa820 */ /* 0x000fe20000400000 */
[----:B------:R-:W-:Y:S01]  /*2850*/  FFMA.FTZ R12, R12, 1.1920928955078125e-07, R7 ;  /* 0x340000000c0c7823 */ /* 0x000fe20000010007 */
[----:B------:R-:W-:Y:S01]  /*2860*/  FFMA.FTZ R14, R11, R14, -0.16845393180847167969 ;  /* 0xbe2c7f300b0e7423 */ /* 0x000fe2000001000e */
[----:B------:R-:W-:Y:S01]  /*2870*/  FFMA.FTZ R10, R9, R10, 0.1716887056827545166 ;  /* 0x3e2fcf2a090a7423 */ /* 0x000fe2000001000a */
[----:B------:R-:W-:Y:S01]  /*2880*/  IMAD.SHL.U32 R7, R6, 0x2, RZ ;  /* 0x0000000206077824 */ /* 0x000fe200078e00ff */
[----:B--2---:R-:W-:Y:S01]  /*2890*/  LOP3.LUT R20, R17, 0x460, RZ, 0xc0, !PT ;  /* 0x0000046011147812 */ /* 0x004fe200078ec0ff */
[----:B------:R-:W-:Y:S01]  /*28a0*/  FFMA.FTZ R14, R11, R14, 0.1716887056827545166 ;  /* 0x3e2fcf2a0b0e7423 */ /* 0x000fe2000001000e */
[----:B-1----:R-:W-:Y:S01]  /*28b0*/  FMUL R18, R15, R18 ;  /* 0x000000120f127220 */ /* 0x002fe20000400000 */
[----:B------:R-:W-:Y:S01]  /*28c0*/  FFMA.FTZ R10, R9, R10, -0.17900948226451873779 ;  /* 0xbe374e43090a7423 */ /* 0x000fe2000001000a */
[----:B------:R-:W-:Y:S01]  /*28d0*/  FMUL R15, R15, R56 ;  /* 0x000000380f0f7220 */ /* 0x000fe20000400000 */
[----:B------:R-:W-:Y:S01]  /*28e0*/  FFMA.FTZ R14, R11, R14, -0.17900948226451873779 ;  /* 0xbe374e430b0e7423 */ /* 0x000fe2000001000e */
[----:B------:R-:W-:Y:S01]  /*28f0*/  LOP3.LUT R17, R20, 0x1c0, R7, 0x78, !PT ;  /* 0x000001c014117812 */ /* 0x000fe200078e7807 */
[----:B------:R-:W-:Y:S01]  /*2900*/  FFMA.FTZ R10, R9, R10, 0.20512372255325317383 ;  /* 0x3e520bf4090a7423 */ /* 0x000fe2000001000a */
[C---:B---3--:R-:W-:Y:S01]  /*2910*/  FMUL R16, R13.reuse, R16 ;  /* 0x000000100d107220 */ /* 0x048fe20000400000 */
[----:B------:R-:W-:Y:S01]  /*2920*/  FMUL R13, R13, R58 ;  /* 0x0000003a0d0d7220 */ /* 0x000fe20000400000 */
[----:B------:R-:W-:Y:S01]  /*2930*/  F2FP.F16.F32.PACK_AB R15, R18, R15 ;  /* 0x0000000f120f723e */ /* 0x000fe200000000ff */
[----:B------:R-:W-:Y:S01]  /*2940*/  FFMA.FTZ R14, R11, R14, 0.20512372255325317383 ;  /* 0x3e520bf40b0e7423 */ /* 0x000fe2000001000e */
[--C-:B------:R-:W-:Y:S01]  /*2950*/  LOP3.LUT R18, R17, 0x1c, R6.reuse, 0xf8, !PT ;  /* 0x0000001c11127812 */ /* 0x100fe200078ef806 */
[----:B------:R-:W-:Y:S01]  /*2960*/  FFMA.FTZ R10, R9, R10, -0.24046532809734344482 ;  /* 0xbe763c8b090a7423 */ /* 0x000fe2000001000a */
[----:B------:R-:W-:Y:S01]  /*2970*/  F2FP.F16.F32.PACK_AB R13, R16, R13 ;  /* 0x0000000d100d723e */ /* 0x000fe200000000ff */
[----:B------:R-:W-:Y:S01]  /*2980*/  FFMA.FTZ R14, R11, R14, -0.24046532809734344482 ;  /* 0xbe763c8b0b0e7423 */ /* 0x000fe2000001000e */
[----:B------:R-:W-:Y:S01]  /*2990*/  LOP3.LUT R16, R18, 0x20, RZ, 0x3c, !PT ;  /* 0x0000002012107812 */ /* 0x000fe200078e3cff */
[----:B------:R-:W-:Y:S01]  /*29a0*/  FFMA.FTZ R10, R9, R10, 0.28857114911079406738 ;  /* 0x3e93bf99090a7423 */ /* 0x000fe2000001000a */
[----:B------:R1:W-:Y:S01]  /*29b0*/  STS [R18+UR23], R15 ;  /* 0x0000000f12007988 */ /* 0x0003e20008000817 */
[----:B------:R-:W-:Y:S01]  /*29c0*/  FFMA.FTZ R14, R11, R14, 0.28857114911079406738 ;  /* 0x3e93bf990b0e7423 */ /* 0x000fe2000001000e */
[----:B------:R-:W2:Y:S01]  /*29d0*/  LDC R17, c[0x0][0x278] ;  /* 0x00009e00ff117b82 */ /* 0x000ea20000000800 */
[----:B------:R-:W-:Y:S01]  /*29e0*/  FFMA.FTZ R10, R9, R10, -0.36067417263984680176 ;  /* 0xbeb8aa49090a7423 */ /* 0x000fe2000001000a */
[----:B------:R-:W-:Y:S01]  /*29f0*/  STS [R16+UR23+0x200], R13 ;  /* 0x0002000d10007988 */ /* 0x000fe20008000817 */
[----:B------:R-:W-:Y:S01]  /*2a00*/  FFMA.FTZ R14, R11, R14, -0.36067417263984680176 ;  /* 0xbeb8aa490b0e7423 */ /* 0x000fe2000001000e */
[----:B------:R-:W-:Y:S01]  /*2a10*/  SHF.R.U32.HI R19, RZ, 0x1, R6 ;  /* 0x00000001ff137819 */ /* 0x000fe20000011606 */
[----:B------:R-:W-:-:S03]  /*2a20*/  FFMA.FTZ R10, R9, R10, 0.48089820146560668945 ;  /* 0x3ef6384a090a7423 */ /* 0x000fc6000001000a */
[----:B------:R-:W-:Y:S01]  /*2a30*/  BAR.SYNC.DEFER_BLOCKING 0x0 ;  /* 0x0000000000007b1d */ /* 0x000fe20000010000 */
[----:B------:R-:W-:Y:S01]  /*2a40*/  FFMA.FTZ R14, R11, R14, 0.48089820146560668945 ;  /* 0x3ef6384a0b0e7423 */ /* 0x000fe2000001000e */
[----:B------:R-:W-:Y:S01]  /*2a50*/  ISETP.GE.U32.AND P2, PT, R4, 0x7f800000, PT ;  /* 0x7f8000000400780c */ /* 0x000fe20003f46070 */
[----:B------:R-:W-:Y:S01]  /*2a60*/  FFMA.FTZ R10, R9, R10, -0.72134751081466674805 ;  /* 0xbf38aa3b090a7423 */ /* 0x000fe2000001000a */
[----:B------:R-:W-:Y:S01]  /*2a70*/  ISETP.GE.U32.AND P3, PT, R0, 0x7f800000, PT ;  /* 0x7f8000000000780c */ /* 0x000fe20003f66070 */
[----:B------:R-:W-:Y:S01]  /*2a80*/  FFMA.FTZ R14, R11, R14, -0.72134751081466674805 ;  /* 0xbf38aa3b0b0e7423 */ /* 0x000fe2000001000e */
[----:B------:R-:W-:Y:S01]  /*2a90*/  SHF.R.U32.HI R6, RZ, 0x6, R6 ;  /* 0x00000006ff067819 */ /* 0x000fe20000011606 */
[----:B------:R-:W-:Y:S01]  /*2aa0*/  FMUL R10, R9, R10 ;  /* 0x0000000a090a7220 */ /* 0x000fe20000400000 */
[----:B------:R-:W-:Y:S01]  /*2ab0*/  FSETP.NEU.AND P1, PT, R4, RZ, PT ;  /* 0x000000ff0400720b */ /* 0x000fe20003f2d000 */
[----:B------:R-:W-:Y:S01]  /*2ac0*/  FMUL R14, R11, R14 ;  /* 0x0000000e0b0e7220 */ /* 0x000fe20000400000 */
[----:B------:R-:W-:Y:S01]  /*2ad0*/  SGXT.U32 R6, R6, 0x2 ;  /* 0x000000020606781a */ /* 0x000fe20000000000 */
[----:B------:R-:W-:Y:S01]  /*2ae0*/  FMUL R10, R9, R10 ;  /* 0x0000000a090a7220 */ /* 0x000fe20000400000 */
[----:B------:R-:W-:Y:S01]  /*2af0*/  USHF.L.U32 UR6, UR4, 0x1, URZ ;  /* 0x0000000104067899 */ /* 0x000fe2000800063f */
[----:B------:R-:W-:Y:S01]  /*2b00*/  FMUL R14, R11, R14 ;  /* 0x0000000e0b0e7220 */ /* 0x000fe20000400000 */
[----:B------:R-:W-:Y:S01]  /*2b10*/  LOP3.LUT R7, R7, 0xf8, RZ, 0xc0, !PT ;  /* 0x000000f807077812 */ /* 0x000fe200078ec0ff */
[----:B------:R-:W-:Y:S01]  /*2b20*/  FFMA.FTZ R9, R9, 1.4426950216293334961, R10 ;  /* 0x3fb8aa3b09097823 */ /* 0x000fe2000001000a */
[----:B------:R-:W-:Y:S01]  /*2b30*/  LOP3.LUT R10, R2, 0x40, RZ, 0x3c, !PT ;  /* 0x00000040020a7812 */ /* 0x000fe200078e3cff */
[----:B------:R-:W-:Y:S01]  /*2b40*/  FFMA.FTZ R11, R11, 1.4426950216293334961, R14 ;  /* 0x3fb8aa3b0b0b7823 */ /* 0x000fe2000001000e */
[----:B------:R-:W-:-:S03]  /*2b50*/  LOP3.LUT R14, R19, 0x4, RZ, 0xc0, !PT ;  /* 0x00000004130e7812 */ /* 0x000fc600078ec0ff */
[----:B-1----:R-:W-:Y:S01]  /*2b60*/  FADD R15, R12, R11 ;  /* 0x0000000b0c0f7221 */ /* 0x002fe20000000000 */
[----:B------:R-:W-:Y:S01]  /*2b70*/  @P3 IMAD.MOV.U32 R11, RZ, RZ, 0x7f800000 ;  /* 0x7f800000ff0b3424 */ /* 0x000fe200078e00ff */
[----:B------:R-:W1:Y:S01]  /*2b80*/  LDS.U16 R19, [R2+UR23] ;  /* 0x0000001702137984 */ /* 0x000e620008000400 */
[----:B------:R-:W-:Y:S02]  /*2b90*/  IMAD.IADD R18, R14, 0x1, R3 ;  /* 0x000000010e127824 */ /* 0x000fe400078e0203 */
[----:B------:R-:W-:Y:S01]  /*2ba0*/  FADD R14, R8, R9 ;  /* 0x00000009080e7221 */ /* 0x000fe20000000000 */
[----:B------:R-:W-:Y:S01]  /*2bb0*/  @P2 IMAD.MOV.U32 R9, RZ, RZ, 0x7f800000 ;  /* 0x7f800000ff092424 */ /* 0x000fe200078e00ff */
[----:B------:R-:W3:Y:S01]  /*2bc0*/  LDS.U16 R23, [R10+UR23] ;  /* 0x000000170a177984 */ /* 0x000ee20008000400 */
[----:B------:R-:W-:Y:S01]  /*2bd0*/  IMAD R3, R5, UR5, RZ ;  /* 0x0000000505037c24 */ /* 0x000fe2000f8e02ff */
[----:B------:R-:W-:Y:S01]  /*2be0*/  UIMAD.WIDE UR4, UR4, 0x2, URZ ;  /* 0x00000002040478a5 */ /* 0x000fe2000f8e023f */
[----:B------:R-:W-:Y:S01]  /*2bf0*/  @P2 FFMA.FTZ R14, R4, R9, +INF ;  /* 0x7f800000040e2423 */ /* 0x000fe20000010009 */
[----:B------:R4:W5:Y:S01]  /*2c00*/  LDS.U16 R21, [R2+UR23+0x100] ;  /* 0x0001001702157984 */ /* 0x0009620008000400 */
[----:B--2---:R-:W-:-:S02]  /*2c10*/  IMAD R4, R6, R17, RZ ;  /* 0x0000001106047224 */ /* 0x004fc400078e02ff */
[----:B------:R-:W-:Y:S01]  /*2c20*/  @P3 FFMA.FTZ R15, R0, R11, +INF ;  /* 0x7f800000000f3423 */ /* 0x000fe2000001000b */
[----:B------:R-:W-:Y:S01]  /*2c30*/  IMAD.SHL.U32 R9, R3, 0x2, RZ ;  /* 0x0000000203097824 */ /* 0x000fe200078e00ff */
[----:B------:R2:W5:Y:S01]  /*2c40*/  LDS.U16 R25, [R10+UR23+0x100] ;  /* 0x000100170a197984 */ /* 0x0005620008000400 */
[----:B------:R-:W-:Y:S01]  /*2c50*/  IMAD R6, R17, 0x4, R4 ;  /* 0x0000000411067824 */ /* 0x000fe200078e0204 */
[----:B------:R-:W-:Y:S01]  /*2c60*/  ULDC UR4, c[0x0][0x27c] ;  /* 0x00009f0000047ab9 */ /* 0x000fe20000000800 */
[----:B----4-:R-:W-:Y:S01]  /*2c70*/  IMAD.HI R2, R3, 0x2, RZ ;  /* 0x0000000203027827 */ /* 0x010fe200078e02ff */
[----:B0-----:R-:W-:Y:S01]  /*2c80*/  IADD3 R9, P2, P4, R9, UR6, R26 ;  /* 0x0000000609097c10 */ /* 0x001fe2000fc5e01a */
[----:B------:R-:W-:Y:S02]  /*2c90*/  UIMAD UR4, UR22, UR4, URZ ;  /* 0x00000004160472a4 */ /* 0x000fe4000f8e023f */
[C---:B------:R-:W-:Y:S01]  /*2ca0*/  IMAD R11, R17.reuse, 0x4, R6 ;  /* 0x00000004110b7824 */ /* 0x040fe200078e0206 */
[----:B------:R-:W-:Y:S01]  /*2cb0*/  IADD3.X R16, R2, UR5, R27, P2, P4 ;  /* 0x0000000502107c10 */ /* 0x000fe200097e841b */
[----:B------:R-:W-:Y:S01]  /*2cc0*/  USHF.L.U32 UR6, UR4, 0x2, URZ ;  /* 0x0000000204067899 */ /* 0x000fe2000800063f */
[-C--:B------:R-:W-:Y:S01]  /*2cd0*/  LEA R2, P2, R4, R9.reuse, 0x1 ;  /* 0x0000000904027211 */ /* 0x080fe200078408ff */
[----:B------:R-:W-:Y:S01]  /*2ce0*/  IMAD R13, R17, 0x4, R11 ;  /* 0x00000004110d7824 */ /* 0x000fe200078e020b */
[-C--:B------:R-:W-:Y:S01]  /*2cf0*/  LEA R8, P3, R6, R9.reuse, 0x1 ;  /* 0x0000000906087211 */ /* 0x080fe200078608ff */
[----:B------:R-:W0:Y:S01]  /*2d00*/  LDC.64 R26, c[0x0][0x230] ;  /* 0x00008c00ff1a7b82 */ /* 0x000e220000000a00 */
[-C--:B--2---:R-:W-:Y:S01]  /*2d10*/  LEA R10, P4, R11, R9.reuse, 0x1 ;  /* 0x000000090b0a7211 */ /* 0x084fe200078808ff */
[----:B------:R-:W-:Y:S01]  /*2d20*/  UIMAD.WIDE UR4, UR4, 0x4, URZ ;  /* 0x00000004040478a5 */ /* 0x000fe2000f8e023f */
[----:B------:R-:W-:-:S02]  /*2d30*/  LEA R12, P5, R13, R9, 0x1 ;  /* 0x000000090d0c7211 */ /* 0x000fc400078a08ff */
[-C--:B------:R-:W-:Y:S02]  /*2d40*/  LEA.HI.X.SX32 R3, R4, R16.reuse, 0x1, P2 ;  /* 0x0000001004037211 */ /* 0x080fe400010f0eff */
[-C--:B------:R-:W-:Y:S02]  /*2d50*/  LEA.HI.X.SX32 R9, R6, R16.reuse, 0x1, P3 ;  /* 0x0000001006097211 */ /* 0x080fe400018f0eff */
[-C--:B------:R-:W-:Y:S02]  /*2d60*/  LEA.HI.X.SX32 R11, R11, R16.reuse, 0x1, P4 ;  /* 0x000000100b0b7211 */ /* 0x080fe400020f0eff */
[----:B------:R-:W-:Y:S02]  /*2d70*/  LEA.HI.X.SX32 R13, R13, R16, 0x1, P5 ;  /* 0x000000100d0d7211 */ /* 0x000fe400028f0eff */
[----:B------:R-:W-:Y:S01]  /*2d80*/  FSETP.NEU.AND P2, PT, R0, RZ, PT ;  /* 0x000000ff0000720b */ /* 0x000fe20003f4d000 */
[----:B-1----:R1:W-:Y:S01]  /*2d90*/  STG.E.U16 desc[UR24][R2.64], R19 ;  /* 0x0000001302007986 */ /* 0x0023e2000c101518 */
[----:B------:R-:W-:-:S02]  /*2da0*/  FSEL R17, R14, -INF , P1 ;  /* 0xff8000000e117808 */ /* 0x000fc40000800000 */
[----:B------:R-:W-:Y:S01]  /*2db0*/  FSEL R0, R15, -INF , P2 ;  /* 0xff8000000f007808 */ /* 0x000fe20001000000 */
[----:B---3--:R2:W-:Y:S02]  /*2dc0*/  STG.E.U16 desc[UR24][R8.64], R23 ;  /* 0x0000001708007986 */ /* 0x0085e4000c101518 */
[----:B------:R-:W-:Y:S02]  /*2dd0*/  FFMA R40, R17, 0.69314718246459960938, R40 ;  /* 0x3f31721811287823 */ /* 0x000fe40000000028 */
[----:B-----5:R2:W-:Y:S01]  /*2de0*/  STG.E.U16 desc[UR24][R10.64], R21 ;  /* 0x000000150a007986 */ /* 0x0205e2000c101518 */
[----:B------:R-:W-:Y:S01]  /*2df0*/  FFMA R41, R0, 0.69314718246459960938, R41 ;  /* 0x3f31721800297823 */ /* 0x000fe20000000029 */
[C---:B------:R-:W-:Y:S02]  /*2e00*/  IMAD.HI R0, R5.reuse, 0x4, RZ ;  /* 0x0000000405007827 */ /* 0x040fe400078e02ff */
[----:B------:R2:W-:Y:S02]  /*2e10*/  STG.E.U16 desc[UR24][R12.64], R25 ;  /* 0x000000190c007986 */ /* 0x0005e4000c101518 */
[----:B-1----:R-:W-:Y:S01]  /*2e20*/  IMAD.SHL.U32 R3, R5, 0x4, RZ ;  /* 0x0000000405037824 */ /* 0x002fe200078e00ff */
[----:B------:R-:W-:Y:S04]  /*2e30*/  BAR.SYNC.DEFER_BLOCKING 0x0 ;  /* 0x0000000000007b1d */ /* 0x000fe80000010000 */
[----:B0-----:R-:W-:-:S04]  /*2e40*/  IADD3 R2, P1, P2, R3, UR6, R26 ;  /* 0x0000000603027c10 */ /* 0x001fc8000fa3e01a */
[----:B------:R-:W-:Y:S01]  /*2e50*/  IADD3.X R3, R0, UR5, R27, P1, P2 ;  /* 0x0000000500037c10 */ /* 0x000fe20008fe441b */
[----:B------:R2:W-:Y:S01]  /*2e60*/  STS.64 [R7+UR23], R40 ;  /* 0x0000002807007988 */ /* 0x0005e20008000a17 */
[----:B------:R-:W-:Y:S06]  /*2e70*/  BAR.SYNC.DEFER_BLOCKING 0x0 ;  /* 0x0000000000007b1d */ /* 0x000fec0000010000 */
[----:B------:R-:W-:Y:S05]  /*2e80*/  @P0 EXIT ;  /* 0x000000000000094d */ /* 0x000fea0003800000 */
[----:B------:R-:W0:Y:S04]  /*2e90*/  LDS R5, [R18] ;  /* 0x0000000012057984 */ /* 0x000e280000000800 */
[----:B0-----:R-:W-:Y:S01]  /*2ea0*/  STG.E desc[UR24][R2.64], R5 ;  /* 0x0000000502007986 */ /* 0x001fe2000c101918 */
[----:B------:R-:W-:Y:S05]  /*2eb0*/  EXIT ;  /* 0x000000000000794d */ /* 0x000fea0003800000 */
.L_x_2:
[----:B------:R-:W-:-:S00]  /*2ec0*/  BRA `(.L_x_2) ;  /* 0xfffffffc00fc7947 */ /* 0x000fc0000383ffff */
[----:B------:R-:W-:-:S00]  /*2ed0*/  NOP ;  /* 0x0000000000007918 */ /* 0x000fc00000000000 */
        /* <DEDUP_REMOVED lines=10> */
.L_x_3:


//--------------------- .nv.global.init           --------------------------
	.section	.nv.global.init,"aw",@progbits
.nv.global.init:
	.type		_$_str,@object
	.size		_$_str,(.L_0 - _$_str)
_$_str:
        /*0000*/ 	.byte	0x5f, 0x5f, 0x43, 0x55, 0x44, 0x41, 0x5f, 0x46, 0x54, 0x5a, 0x00
.L_0:


//--------------------- .nv.shared.attn_fwd       --------------------------
	.section	.nv.shared.attn_fwd,"aw",@nobits
	.sectionflags	@""
	.align	16
	.zero		1024


//--------------------- .nv.shared.reserved.0     --------------------------
	.section	.nv.shared.reserved.0,"aw",@nobits
	.weak		__nv_reservedSMEM_offset_0_alias
	.size		__nv_reservedSMEM_offset_0_alias, 0, 0
	.other		__nv_reservedSMEM_offset_0_alias,@"STO_CUDA_RESERVED_SHARED STV_DEFAULT"
__nv_reservedSMEM_offset_0_alias:
	.zero		0


//--------------------- .nv.constant0.attn_fwd    --------------------------
	.section	.nv.constant0.attn_fwd,"a",@progbits
	.sectionflags	@""
	.align	4
.nv.constant0.attn_fwd:
	.zero		664


//--------------------- SYMBOLS --------------------------

	.type		.nv.reservedSmem.offset0,@object
	.size		.nv.reservedSmem.offset0,0x4
